# CuTe-DSL kernel — source=cudnn_frontend_dsl family=grouped_gemm_swiglu
# config = {"ab_dtype": "Float8E4M3FN", "sf_vec": 32, "d_dtype": "Float8E4M3FN", "vector_f32": true, "mma_mn": [128, 128], "cluster_mn": [2, 1]}


// ===== COMPILED SASS (sm_100a) =====

	.target	sm_100a

	.elftype	@"ET_EXEC"


//--------------------- .note.nv.tkinfo           --------------------------
	.section	.note.nv.tkinfo,"",@"SHT_NOTE"
	.sectionflags	@"SHF_NOTE_NV_TKINFO"
	.tkinfo
        /*0018*/ 	.word	0x00000081
        /*0030*/ 	.string	""
        /*0030*/ 	.string	"ptxas"
        /*0030*/ 	.string	"Cuda compilation tools, release 12.9, V12.9.83"
        /*0030*/ 	.string	"Build system must define TOOLS_VERSION_EXTENDED"
        /*0030*/ 	.string	"-O 3 -arch sm_100a "



//--------------------- .note.nv.cuver            --------------------------
	.section	.note.nv.cuver,"",@"SHT_NOTE"
	.sectionflags	@"SHF_NOTE_NV_CUVER"
        /*0018*/ 	.short	0x0001
        /*001a*/ 	.short	0x0064
        /*001c*/ 	.short	0x0001
        /*001e*/ 	.short	0x0000
        /*0020*/ 	.short	0x0001
        /*0022*/ 	.short	0x0000


//--------------------- .nv.info                  --------------------------
	.section	.nv.info,"",@"SHT_CUDA_INFO"
	.align	4


	//----- nvinfo : EIATTR_REGCOUNT
	.align		4
        /*0000*/ 	.byte	0x04, 0x2f
        /*0002*/ 	.short	(.L_4 - .L_3)
	.align		4
.L_3:
        /*0004*/ 	.word	index@(kernel_cutlass_kernel_cudnngrouped_gemmgrouped_gemm_swiglugrouped_gemm_swiglu_quantBlockScaledContiguousGroupedGemmKernel_object_at__TiledMMA_ThrLayoutVMNK11110000_PermutationMNK____MMAAt_0)
        /*0008*/ 	.word	0x00000083


	//----- nvinfo : EIATTR_FRAME_SIZE
	.align		4
.L_4:
        /*000c*/ 	.byte	0x04, 0x11
        /*000e*/ 	.short	(.L_6 - .L_5)
	.align		4
.L_5:
        /*0010*/ 	.word	index@($__internal_2_$__cuda_sm10x_tcgen05_guardrail_trap_unallocated_columns_being_dealloced)
        /*0014*/ 	.word	0x00000000


	//----- nvinfo : EIATTR_FRAME_SIZE
	.align		4
.L_6:
        /*0018*/ 	.byte	0x04, 0x11
        /*001a*/ 	.short	(.L_8 - .L_7)
	.align		4
.L_7:
        /*001c*/ 	.word	index@($__internal_1_$__cuda_sm10x_tcgen05_guardrail_trap_phase_invalid_during_alloc)
        /*0020*/ 	.word	0x00000000


	//----- nvinfo : EIATTR_FRAME_SIZE
	.align		4
.L_8:
        /*0024*/ 	.byte	0x04, 0x11
        /*0026*/ 	.short	(.L_10 - .L_9)
	.align		4
.L_9:
        /*0028*/ 	.word	index@($__internal_0_$__cuda_sm10x_tcgen05_guardrail_trap_col_being_dealloced_not_returned_by_alloc)
        /*002c*/ 	.word	0x00000000


	//----- nvinfo : EIATTR_FRAME_SIZE
	.align		4
.L_10:
        /*0030*/ 	.byte	0x04, 0x11
        /*0032*/ 	.short	(.L_12 - .L_11)
	.align		4
.L_11:
        /*0034*/ 	.word	index@(kernel_cutlass_kernel_cudnngrouped_gemmgrouped_gemm_swiglugrouped_gemm_swiglu_quantBlockScaledContiguousGroupedGemmKernel_object_at__TiledMMA_ThrLayoutVMNK11110000_PermutationMNK____MMAAt_0)
        /*0038*/ 	.word	0x00000000


	//----- nvinfo : EIATTR_MIN_STACK_SIZE
	.align		4
.L_12:
        /*003c*/ 	.byte	0x04, 0x12
        /*003e*/ 	.short	(.L_14 - .L_13)
	.align		4
.L_13:
        /*0040*/ 	.word	index@(kernel_cutlass_kernel_cudnngrouped_gemmgrouped_gemm_swiglugrouped_gemm_swiglu_quantBlockScaledContiguousGroupedGemmKernel_object_at__TiledMMA_ThrLayoutVMNK11110000_PermutationMNK____MMAAt_0)
        /*0044*/ 	.word	0x00000000
.L_14:


//--------------------- .nv.info.kernel_cutlass_kernel_cudnngrouped_gemmgrouped_gemm_swiglugrouped_gemm_swiglu_quantBlockScaledContiguousGroupedGemmKernel_object_at__TiledMMA_ThrLayoutVMNK11110000_PermutationMNK____MMAAt_0 --------------------------
	.section	.nv.info.kernel_cutlass_kernel_cudnngrouped_gemmgrouped_gemm_swiglugrouped_gemm_swiglu_quantBlockScaledContiguousGroupedGemmKernel_object_at__TiledMMA_ThrLayoutVMNK11110000_PermutationMNK____MMAAt_0,"",@"SHT_CUDA_INFO"
	.sectionflags	@""
	.align	4


	//----- nvinfo : EIATTR_CUDA_API_VERSION
	.align		4
        /*0000*/ 	.byte	0x04, 0x37
        /*0002*/ 	.short	(.L_16 - .L_15)
.L_15:
        /*0004*/ 	.word	0x00000081


	//----- nvinfo : EIATTR_KPARAM_INFO
	.align		4
.L_16:
        /*0008*/ 	.byte	0x04, 0x17
        /*000a*/ 	.short	(.L_18 - .L_17)
.L_17:
        /*000c*/ 	.word	0x00000000
        /*0010*/ 	.short	0x000f
        /*0012*/ 	.short	0x03f8
        /*0014*/ 	.byte	0x00, 0xf0, 0x31, 0x00


	//----- nvinfo : EIATTR_KPARAM_INFO
	.align		4
.L_18:
        /*0018*/ 	.byte	0x04, 0x17
        /*001a*/ 	.short	(.L_20 - .L_19)
.L_19:
        /*001c*/ 	.word	0x00000000
        /*0020*/ 	.short	0x000e
        /*0022*/ 	.short	0x03ec
        /*0024*/ 	.byte	0x00, 0xf0, 0x31, 0x00


	//----- nvinfo : EIATTR_KPARAM_INFO
	.align		4
.L_20:
        /*0028*/ 	.byte	0x04, 0x17
        /*002a*/ 	.short	(.L_22 - .L_21)
.L_21:
        /*002c*/ 	.word	0x00000000
        /*0030*/ 	.short	0x000d
        /*0032*/ 	.short	0x03e0
        /*0034*/ 	.byte	0x00, 0xf0, 0x31, 0x00


	//----- nvinfo : EIATTR_KPARAM_INFO
	.align		4
.L_22:
        /*0038*/ 	.byte	0x04, 0x17
        /*003a*/ 	.short	(.L_24 - .L_23)
.L_23:
        /*003c*/ 	.word	0x00000000
        /*0040*/ 	.short	0x000c
        /*0042*/ 	.short	0x03d8
        /*0044*/ 	.byte	0x00, 0xf0, 0x21, 0x00


	//----- nvinfo : EIATTR_KPARAM_INFO
	.align		4
.L_24:
        /*0048*/ 	.byte	0x04, 0x17
        /*004a*/ 	.short	(.L_26 - .L_25)
.L_25:
        /*004c*/ 	.word	0x00000000
        /*0050*/ 	.short	0x000b
        /*0052*/ 	.short	0x03d0
        /*0054*/ 	.byte	0x00, 0xf0, 0x21, 0x00


	//----- nvinfo : EIATTR_KPARAM_INFO
	.align		4
.L_26:
        /*0058*/ 	.byte	0x04, 0x17
        /*005a*/ 	.short	(.L_28 - .L_27)
.L_27:
        /*005c*/ 	.word	0x00000000
        /*0060*/ 	.short	0x000a
        /*0062*/ 	.short	0x03c8
        /*0064*/ 	.byte	0x00, 0xf0, 0x21, 0x00


	//----- nvinfo : EIATTR_KPARAM_INFO
	.align		4
.L_28:
        /*0068*/ 	.byte	0x04, 0x17
        /*006a*/ 	.short	(.L_30 - .L_29)
.L_29:
        /*006c*/ 	.word	0x00000000
        /*0070*/ 	.short	0x0009
        /*0072*/ 	.short	0x03c0
        /*0074*/ 	.byte	0x00, 0xf0, 0x21, 0x00


	//----- nvinfo : EIATTR_KPARAM_INFO
	.align		4
.L_30:
        /*0078*/ 	.byte	0x04, 0x17
        /*007a*/ 	.short	(.L_32 - .L_31)
.L_31:
        /*007c*/ 	.word	0x00000000
        /*0080*/ 	.short	0x0008
        /*0082*/ 	.short	0x0340
        /*0084*/ 	.byte	0x00, 0xf0, 0x01, 0x02


	//----- nvinfo : EIATTR_KPARAM_INFO
	.align		4
.L_32:
        /*0088*/ 	.byte	0x04, 0x17
        /*008a*/ 	.short	(.L_34 - .L_33)
.L_33:
        /*008c*/ 	.word	0x00000000
        /*0090*/ 	.short	0x0007
        /*0092*/ 	.short	0x02c0
        /*0094*/ 	.byte	0x00, 0xf0, 0x01, 0x02


	//----- nvinfo : EIATTR_KPARAM_INFO
	.align		4
.L_34:
        /*0098*/ 	.byte	0x04, 0x17
        /*009a*/ 	.short	(.L_36 - .L_35)
.L_35:
        /*009c*/ 	.word	0x00000000
        /*00a0*/ 	.short	0x0006
        /*00a2*/ 	.short	0x0240
        /*00a4*/ 	.byte	0x00, 0xf0, 0x01, 0x02


	//----- nvinfo : EIATTR_KPARAM_INFO
	.align		4
.L_36:
        /*00a8*/ 	.byte	0x04, 0x17
        /*00aa*/ 	.short	(.L_38 - .L_37)
.L_37:
        /*00ac*/ 	.word	0x00000000
        /*00b0*/ 	.short	0x0005
        /*00b2*/ 	.short	0x01c0
        /*00b4*/ 	.byte	0x00, 0xf0, 0x01, 0x02


	//----- nvinfo : EIATTR_KPARAM_INFO
	.align		4
.L_38:
        /*00b8*/ 	.byte	0x04, 0x17
        /*00ba*/ 	.short	(.L_40 - .L_39)
.L_39:
        /*00bc*/ 	.word	0x00000000
        /*00c0*/ 	.short	0x0004
        /*00c2*/ 	.short	0x0140
        /*00c4*/ 	.byte	0x00, 0xf0, 0x01, 0x02


	//----- nvinfo : EIATTR_KPARAM_INFO
	.align		4
.L_40:
        /*00c8*/ 	.byte	0x04, 0x17
        /*00ca*/ 	.short	(.L_42 - .L_41)
.L_41:
        /*00cc*/ 	.word	0x00000000
        /*00d0*/ 	.short	0x0003
        /*00d2*/ 	.short	0x00c0
        /*00d4*/ 	.byte	0x00, 0xf0, 0x01, 0x02


	//----- nvinfo : EIATTR_KPARAM_INFO
	.align		4
.L_42:
        /*00d8*/ 	.byte	0x04, 0x17
        /*00da*/ 	.short	(.L_44 - .L_43)
.L_43:
        /*00dc*/ 	.word	0x00000000
        /*00e0*/ 	.short	0x0002
        /*00e2*/ 	.short	0x0040
        /*00e4*/ 	.byte	0x00, 0xf0, 0x01, 0x02


	//----- nvinfo : EIATTR_KPARAM_INFO
	.align		4
.L_44:
        /*00e8*/ 	.byte	0x04, 0x17
        /*00ea*/ 	.short	(.L_46 - .L_45)
.L_45:
        /*00ec*/ 	.word	0x00000000
        /*00f0*/ 	.short	0x0001
        /*00f2*/ 	.short	0x000c
        /*00f4*/ 	.byte	0x00, 0xf0, 0x31, 0x00


	//----- nvinfo : EIATTR_KPARAM_INFO
	.align		4
.L_46:
        /*00f8*/ 	.byte	0x04, 0x17
        /*00fa*/ 	.short	(.L_48 - .L_47)
.L_47:
        /*00fc*/ 	.word	0x00000000
        /*0100*/ 	.short	0x0000
        /*0102*/ 	.short	0x0000
        /*0104*/ 	.byte	0x00, 0xf0, 0x31, 0x00


	//----- nvinfo : EIATTR_AT_ENTRY_FRAGMENTS
	.align		4
.L_48:
        /*0108*/ 	.byte	0x04, 0x4f
        /*010a*/ 	.short	(.L_50 - .L_49)


	//   ....[0]....
.L_49:
        /*010c*/ 	.word	0x00000004


	//----- nvinfo : EIATTR_RESERVED_SMEM_USED
	.align		4
.L_50:
        /*0110*/ 	.byte	0x01, 0x41
	.zero		2


	//----- nvinfo : EIATTR_SPARSE_MMA_MASK
	.align		4
        /*0114*/ 	.byte	0x03, 0x50
        /*0116*/ 	.short	0x0000


	//----- nvinfo : EIATTR_TCGEN05_1CTA_USED
	.align		4
        /*0118*/ 	.byte	0x01, 0x51
	.zero		2


	//----- nvinfo : EIATTR_MAXREG_COUNT
	.align		4
        /*011c*/ 	.byte	0x03, 0x1b
        /*011e*/ 	.short	0x00ff


	//----- nvinfo : EIATTR_NUM_BARRIERS
	.align		4
        /*0120*/ 	.byte	0x02, 0x4c
        /*0122*/ 	.byte	0x05
	.zero		1


	//----- nvinfo : EIATTR_INT_WARP_WIDE_INSTR_OFFSETS
	.align		4
        /*0124*/ 	.byte	0x04, 0x31
        /*0126*/ 	.short	(.L_52 - .L_51)


	//   ....[0]....
.L_51:
        /*0128*/ 	.word	0x000048b0


	//   ....[1]....
        /*012c*/ 	.word	0x000048f0


	//----- nvinfo : EIATTR_COOP_GROUP_MASK_REGIDS
	.align		4
.L_52:
        /*0130*/ 	.byte	0x04, 0x29
        /*0132*/ 	.short	(.L_54 - .L_53)


	//   ....[0]....
.L_53:
        /*0134*/ 	.word	0xffffffff


	//   ....[1]....
        /*0138*/ 	.word	0xffffffff


	//   ....[2]....
        /*013c*/ 	.word	0xffffffff


	//   ....[3]....
        /*0140*/ 	.word	0xffffffff


	//   ....[4]....
        /*0144*/ 	.word	0xffffffff


	//   ....[5]....
        /*0148*/ 	.word	0xffffffff


	//   ....[6]....
        /*014c*/ 	.word	0xffffffff


	//   ....[7]....
        /*0150*/ 	.word	0xffffffff


	//   ....[8]....
        /*0154*/ 	.word	0xffffffff


	//   ....[9]....
        /*0158*/ 	.word	0xffffffff


	//   ....[10]....
        /*015c*/ 	.word	0xffffffff


	//   ....[11]....
        /*0160*/ 	.word	0xffffffff


	//----- nvinfo : EIATTR_COOP_GROUP_INSTR_OFFSETS
	.align		4
.L_54:
        /*0164*/ 	.byte	0x04, 0x28
        /*0166*/ 	.short	(.L_56 - .L_55)


	//   ....[0]....
.L_55:
        /*0168*/ 	.word	0x00000140


	//   ....[1]....
        /*016c*/ 	.word	0x000004c0


	//   ....[2]....
        /*0170*/ 	.word	0x00000670


	//   ....[3]....
        /*0174*/ 	.word	0x00000830


	//   ....[4]....
        /*0178*/ 	.word	0x00000be0


	//   ....[5]....
        /*017c*/ 	.word	0x00000e40


	//   ....[6]....
        /*0180*/ 	.word	0x00000ea0


	//   ....[7]....
        /*0184*/ 	.word	0x000027b0


	//   ....[8]....
        /*0188*/ 	.word	0x00002a70


	//   ....[9]....
        /*018c*/ 	.word	0x00004490


	//   ....[10]....
        /*0190*/ 	.word	0x00004750


	//   ....[11]....
        /*0194*/ 	.word	0x000049a0


	//----- nvinfo : EIATTR_VRC_CTA_INIT_COUNT
	.align		4
.L_56:
        /*0198*/ 	.byte	0x02, 0x4a
        /*019a*/ 	.byte	0x80
	.zero		1


	//----- nvinfo : EIATTR_MBARRIER_INSTR_OFFSETS
	.align		4
        /*019c*/ 	.byte	0x04, 0x39
        /*019e*/ 	.short	(.L_58 - .L_57)


	//   ....[0]....
.L_57:
        /*01a0*/ 	.word	0x000003b0
        /*01a4*/ 	.word	0x000000ff
        /*01a8*/ 	.word	0x00000000
        /*01ac*/ 	.short	0x0100
        /*01ae*/ 	.byte	0x05
	.zero		1


	//   ....[1]....
        /*01b0*/ 	.word	0x000003c0
        /*01b4*/ 	.word	0x000000ff
        /*01b8*/ 	.word	0x00000008
        /*01bc*/ 	.short	0x0100
        /*01be*/ 	.byte	0x05
	.zero		1


	//   ....[2]....
        /*01c0*/ 	.word	0x000003d0
        /*01c4*/ 	.word	0x000000ff
        /*01c8*/ 	.word	0x00000010
        /*01cc*/ 	.short	0x0100
        /*01ce*/ 	.byte	0x05
	.zero		1


	//   ....[3]....
        /*01d0*/ 	.word	0x000003e0
        /*01d4*/ 	.word	0x000000ff
        /*01d8*/ 	.word	0x00000018
        /*01dc*/ 	.short	0x0100
        /*01de*/ 	.byte	0x05
	.zero		1


	//   ....[4]....
        /*01e0*/ 	.word	0x000003f0
        /*01e4*/ 	.word	0x000000ff
        /*01e8*/ 	.word	0x00000020
        /*01ec*/ 	.short	0x0100
        /*01ee*/ 	.byte	0x05
	.zero		1


	//   ....[5]....
        /*01f0*/ 	.word	0x00000400
        /*01f4*/ 	.word	0x000000ff
        /*01f8*/ 	.word	0x00000028
        /*01fc*/ 	.short	0x0100
        /*01fe*/ 	.byte	0x05
	.zero		1


	//   ....[6]....
        /*0200*/ 	.word	0x00000410
        /*0204*/ 	.word	0x000000ff
        /*0208*/ 	.word	0x00000030
        /*020c*/ 	.short	0x0100
        /*020e*/ 	.byte	0x05
	.zero		1


	//   ....[7]....
        /*0210*/ 	.word	0x00000420
        /*0214*/ 	.word	0x000000ff
        /*0218*/ 	.word	0x00000038
        /*021c*/ 	.short	0x0100
        /*021e*/ 	.byte	0x05
	.zero		1


	//   ....[8]....
        /*0220*/ 	.word	0x00000430
        /*0224*/ 	.word	0x000000ff
        /*0228*/ 	.word	0x00000040
        /*022c*/ 	.short	0x0100
        /*022e*/ 	.byte	0x05
	.zero		1


	//   ....[9]....
        /*0230*/ 	.word	0x00000440
        /*0234*/ 	.word	0x000000ff
        /*0238*/ 	.word	0x00000048
        /*023c*/ 	.short	0x0100
        /*023e*/ 	.byte	0x05
	.zero		1


	//   ....[10]....
        /*0240*/ 	.word	0x00000450
        /*0244*/ 	.word	0x000000ff
        /*0248*/ 	.word	0x00000050
        /*024c*/ 	.short	0x0100
        /*024e*/ 	.byte	0x05
	.zero		1


	//   ....[11]....
        /*0250*/ 	.word	0x00000460
        /*0254*/ 	.word	0x000000ff
        /*0258*/ 	.word	0x00000058
        /*025c*/ 	.short	0x0100
        /*025e*/ 	.byte	0x05
	.zero		1


	//   ....[12]....
        /*0260*/ 	.word	0x000005e0
        /*0264*/ 	.word	0x000000ff
        /*0268*/ 	.word	0x00000060
        /*026c*/ 	.short	0x0100
        /*026e*/ 	.byte	0x06
	.zero		1


	//   ....[13]....
        /*0270*/ 	.word	0x000005f0
        /*0274*/ 	.word	0x000000ff
        /*0278*/ 	.word	0x00000068
        /*027c*/ 	.short	0x0100
        /*027e*/ 	.byte	0x06
	.zero		1


	//   ....[14]....
        /*0280*/ 	.word	0x00000600
        /*0284*/ 	.word	0x000000ff
        /*0288*/ 	.word	0x00000070
        /*028c*/ 	.short	0x0100
        /*028e*/ 	.byte	0x06
	.zero		1


	//   ....[15]....
        /*0290*/ 	.word	0x00000610
        /*0294*/ 	.word	0x000000ff
        /*0298*/ 	.word	0x00000078
        /*029c*/ 	.short	0x0100
        /*029e*/ 	.byte	0x06
	.zero		1


	//   ....[16]....
        /*02a0*/ 	.word	0x00000790
        /*02a4*/ 	.word	0x000000ff
        /*02a8*/ 	.word	0x00000080
        /*02ac*/ 	.short	0x0100
        /*02ae*/ 	.byte	0x06
	.zero		1


	//   ....[17]....
        /*02b0*/ 	.word	0x000007a0
        /*02b4*/ 	.word	0x000000ff
        /*02b8*/ 	.word	0x00000088
        /*02bc*/ 	.short	0x0100
        /*02be*/ 	.byte	0x06
	.zero		1


	//   ....[18]....
        /*02c0*/ 	.word	0x000007b0
        /*02c4*/ 	.word	0x000000ff
        /*02c8*/ 	.word	0x00000090
        /*02cc*/ 	.short	0x0100
        /*02ce*/ 	.byte	0x06
	.zero		1


	//   ....[19]....
        /*02d0*/ 	.word	0x000007c0
        /*02d4*/ 	.word	0x000000ff
        /*02d8*/ 	.word	0x00000098
        /*02dc*/ 	.short	0x0100
        /*02de*/ 	.byte	0x06
	.zero		1


	//   ....[20]....
        /*02e0*/ 	.word	0x00000f00
        /*02e4*/ 	.word	0x0000000e
        /*02e8*/ 	.word	0x00000090
        /*02ec*/ 	.short	0x010a
        /*02ee*/ 	.byte	0xff
	.zero		1


	//   ....[21]....
        /*02f0*/ 	.word	0x00000fe0
        /*02f4*/ 	.word	0x0000000e
        /*02f8*/ 	.word	0x00000080
        /*02fc*/ 	.short	0x0101
        /*02fe*/ 	.byte	0xff
	.zero		1


	//   ....[22]....
        /*0300*/ 	.word	0x00001210
        /*0304*/ 	.word	0x00000002
        /*0308*/ 	.word	0x00000090
        /*030c*/ 	.short	0x010a
        /*030e*/ 	.byte	0xff
	.zero		1


	//   ....[23]....
        /*0310*/ 	.word	0x00001330
        /*0314*/ 	.word	0x00000002
        /*0318*/ 	.word	0x00000080
        /*031c*/ 	.short	0x0101
        /*031e*/ 	.byte	0xff
	.zero		1


	//   ....[24]....
        /*0320*/ 	.word	0x00001340
        /*0324*/ 	.word	0x00000003
        /*0328*/ 	.word	0x00000090
        /*032c*/ 	.short	0x010a
        /*032e*/ 	.byte	0xff
	.zero		1


	//   ....[25]....
        /*0330*/ 	.word	0x000013a0
        /*0334*/ 	.word	0x000000ff
        /*0338*/ 	.word	0x00000080
        /*033c*/ 	.short	0x010a
        /*033e*/ 	.byte	0x20
	.zero		1


	//   ....[26]....
        /*0340*/ 	.word	0x00001420
        /*0344*/ 	.word	0x000000ff
        /*0348*/ 	.word	0x00000090
        /*034c*/ 	.short	0x0101
        /*034e*/ 	.byte	0x20
	.zero		1


	//   ....[27]....
        /*0350*/ 	.word	0x00001550
        /*0354*/ 	.word	0x000000ff
        /*0358*/ 	.word	0x00000030
        /*035c*/ 	.short	0x010a
        /*035e*/ 	.byte	0x05
	.zero		1


	//   ....[28]....
        /*0360*/ 	.word	0x00001730
        /*0364*/ 	.word	0x000000ff
        /*0368*/ 	.word	0x00000030
        /*036c*/ 	.short	0x010a
        /*036e*/ 	.byte	0x05
	.zero		1


	//   ....[29]....
        /*0370*/ 	.word	0x00001890
        /*0374*/ 	.word	0x000000ff
        /*0378*/ 	.word	0x00000030
        /*037c*/ 	.short	0x010a
        /*037e*/ 	.byte	0x1f
	.zero		1


	//   ....[30]....
        /*0380*/ 	.word	0x000018e0
        /*0384*/ 	.word	0x00000003
        /*0388*/ 	.word	0x00000080
        /*038c*/ 	.short	0x010a
        /*038e*/ 	.byte	0xff
	.zero		1


	//   ....[31]....
        /*0390*/ 	.word	0x00001970
        /*0394*/ 	.word	0x00000003
        /*0398*/ 	.word	0x00000090
        /*039c*/ 	.short	0x0101
        /*039e*/ 	.byte	0xff
	.zero		1


	//   ....[32]....
        /*03a0*/ 	.word	0x00001b60
        /*03a4*/ 	.word	0x000000ff
        /*03a8*/ 	.word	0x00000030
        /*03ac*/ 	.short	0x010a
        /*03ae*/ 	.byte	0x05
	.zero		1


	//   ....[33]....
        /*03b0*/ 	.word	0x00001c20
        /*03b4*/ 	.word	0x000000ff
        /*03b8*/ 	.word	0x00000080
        /*03bc*/ 	.short	0x010a
        /*03be*/ 	.byte	0x0c
	.zero		1


	//   ....[34]....
        /*03c0*/ 	.word	0x00001cb0
        /*03c4*/ 	.word	0x000000ff
        /*03c8*/ 	.word	0x00000090
        /*03cc*/ 	.short	0x0101
        /*03ce*/ 	.byte	0x0c
	.zero		1


	//   ....[35]....
        /*03d0*/ 	.word	0x00002120
        /*03d4*/ 	.word	0x000000ff
        /*03d8*/ 	.word	0x00000000
        /*03dc*/ 	.short	0x010a
        /*03de*/ 	.byte	0x10
	.zero		1


	//   ....[36]....
        /*03e0*/ 	.word	0x00002130
        /*03e4*/ 	.word	0x000000ff
        /*03e8*/ 	.word	0x00000070
        /*03ec*/ 	.short	0x010a
        /*03ee*/ 	.byte	0x12
	.zero		1


	//   ....[37]....
        /*03f0*/ 	.word	0x00002150
        /*03f4*/ 	.word	0x000000ff
        /*03f8*/ 	.word	0x00000070
        /*03fc*/ 	.short	0x010a
        /*03fe*/ 	.byte	0x12
	.zero		1


	//   ....[38]....
        /*0400*/ 	.word	0x00002370
        /*0404*/ 	.word	0x000000ff
        /*0408*/ 	.word	0x00000000
        /*040c*/ 	.short	0x010a
        /*040e*/ 	.byte	0x0d
	.zero		1


	//   ....[39]....
        /*0410*/ 	.word	0x000024c0
        /*0414*/ 	.word	0x000000ff
        /*0418*/ 	.word	0x00000000
        /*041c*/ 	.short	0x010a
        /*041e*/ 	.byte	0x10
	.zero		1


	//   ....[40]....
        /*0420*/ 	.word	0x000025b0
        /*0424*/ 	.word	0x000000ff
        /*0428*/ 	.word	0x00000070
        /*042c*/ 	.short	0x010a
        /*042e*/ 	.byte	0x10
	.zero		1


	//   ....[41]....
        /*0430*/ 	.word	0x000025c0
        /*0434*/ 	.word	0x00000003
        /*0438*/ 	.word	0x00000080
        /*043c*/ 	.short	0x010a
        /*043e*/ 	.byte	0xff
	.zero		1


	//   ....[42]....
        /*0440*/ 	.word	0x00002670
        /*0444*/ 	.word	0x00000003
        /*0448*/ 	.word	0x00000090
        /*044c*/ 	.short	0x0101
        /*044e*/ 	.byte	0xff
	.zero		1


	//   ....[43]....
        /*0450*/ 	.word	0x00002740
        /*0454*/ 	.word	0x00000002
        /*0458*/ 	.word	0x00000070
        /*045c*/ 	.short	0x010a
        /*045e*/ 	.byte	0xff
	.zero		1


	//   ....[44]....
        /*0460*/ 	.word	0x00002ae0
        /*0464*/ 	.word	0x00000057
        /*0468*/ 	.word	0x00000080
        /*046c*/ 	.short	0x010a
        /*046e*/ 	.byte	0xff
	.zero		1


	//   ....[45]....
        /*0470*/ 	.word	0x00002b40
        /*0474*/ 	.word	0x00000057
        /*0478*/ 	.word	0x00000090
        /*047c*/ 	.short	0x0101
        /*047e*/ 	.byte	0xff
	.zero		1


	//   ....[46]....
        /*0480*/ 	.word	0x00002f20
        /*0484*/ 	.word	0x0000007c
        /*0488*/ 	.word	0x00000060
        /*048c*/ 	.short	0x010a
        /*048e*/ 	.byte	0xff
	.zero		1


	//   ....[47]....
        /*0490*/ 	.word	0x00004440
        /*0494*/ 	.word	0x0000007c
        /*0498*/ 	.word	0x00000070
        /*049c*/ 	.short	0x0101
        /*049e*/ 	.byte	0xff
	.zero		1


	//   ....[48]....
        /*04a0*/ 	.word	0x00004450
        /*04a4*/ 	.word	0x00000003
        /*04a8*/ 	.word	0x00000080
        /*04ac*/ 	.short	0x010a
        /*04ae*/ 	.byte	0xff
	.zero		1


	//   ....[49]....
        /*04b0*/ 	.word	0x00004510
        /*04b4*/ 	.word	0x00000003
        /*04b8*/ 	.word	0x00000090
        /*04bc*/ 	.short	0x0101
        /*04be*/ 	.byte	0xff
	.zero		1


	//   ....[50]....
        /*04c0*/ 	.word	0x000049f0
        /*04c4*/ 	.word	0x0000000e
        /*04c8*/ 	.word	0x00000090
        /*04cc*/ 	.short	0x010a
        /*04ce*/ 	.byte	0xff
	.zero		1


	//   ....[51]....
        /*04d0*/ 	.word	0x00004a50
        /*04d4*/ 	.word	0x00000002
        /*04d8*/ 	.word	0x00000090
        /*04dc*/ 	.short	0x010a
        /*04de*/ 	.byte	0xff
	.zero		1


	//   ....[52]....
        /*04e0*/ 	.word	0x00004ab0
        /*04e4*/ 	.word	0x00000003
        /*04e8*/ 	.word	0x00000090
        /*04ec*/ 	.short	0x010a
        /*04ee*/ 	.byte	0xff
	.zero		1


	//   ....[53]....
        /*04f0*/ 	.word	0x00004b10
        /*04f4*/ 	.word	0x00000000
        /*04f8*/ 	.word	0x00000080
        /*04fc*/ 	.short	0x010a
        /*04fe*/ 	.byte	0xff
	.zero		1


	//   ....[54]....
        /*0500*/ 	.word	0x00004b90
        /*0504*/ 	.word	0x00000003
        /*0508*/ 	.word	0x00000030
        /*050c*/ 	.short	0x010a
        /*050e*/ 	.byte	0xff
	.zero		1


	//   ....[55]....
        /*0510*/ 	.word	0x00004bf0
        /*0514*/ 	.word	0x00000003
        /*0518*/ 	.word	0x00000080
        /*051c*/ 	.short	0x010a
        /*051e*/ 	.byte	0xff
	.zero		1


	//   ....[56]....
        /*0520*/ 	.word	0x00004c70
        /*0524*/ 	.word	0x00000000
        /*0528*/ 	.word	0x00000030
        /*052c*/ 	.short	0x010a
        /*052e*/ 	.byte	0xff
	.zero		1


	//   ....[57]....
        /*0530*/ 	.word	0x00004cd0
        /*0534*/ 	.word	0x00000000
        /*0538*/ 	.word	0x00000080
        /*053c*/ 	.short	0x010a
        /*053e*/ 	.byte	0xff
	.zero		1


	//   ....[58]....
        /*0540*/ 	.word	0x00004d50
        /*0544*/ 	.word	0x00000002
        /*0548*/ 	.word	0x00000070
        /*054c*/ 	.short	0x010a
        /*054e*/ 	.byte	0xff
	.zero		1


	//   ....[59]....
        /*0550*/ 	.word	0x00004dd0
        /*0554*/ 	.word	0x00000002
        /*0558*/ 	.word	0x00000000
        /*055c*/ 	.short	0x010a
        /*055e*/ 	.byte	0xff
	.zero		1


	//   ....[60]....
        /*0560*/ 	.word	0x00004e40
        /*0564*/ 	.word	0x00000003
        /*0568*/ 	.word	0x00000080
        /*056c*/ 	.short	0x010a
        /*056e*/ 	.byte	0xff
	.zero		1


	//   ....[61]....
        /*0570*/ 	.word	0x00004ea0
        /*0574*/ 	.word	0x00000002
        /*0578*/ 	.word	0x00000070
        /*057c*/ 	.short	0x010a
        /*057e*/ 	.byte	0xff
	.zero		1


	//   ....[62]....
        /*0580*/ 	.word	0x00004ef0
        /*0584*/ 	.word	0x00000057
        /*0588*/ 	.word	0x00000080
        /*058c*/ 	.short	0x010a
        /*058e*/ 	.byte	0xff
	.zero		1


	//   ....[63]....
        /*0590*/ 	.word	0x00004f50
        /*0594*/ 	.word	0x0000007c
        /*0598*/ 	.word	0x00000060
        /*059c*/ 	.short	0x010a
        /*059e*/ 	.byte	0xff
	.zero		1


	//   ....[64]....
        /*05a0*/ 	.word	0x00004fc0
        /*05a4*/ 	.word	0x00000003
        /*05a8*/ 	.word	0x00000080
        /*05ac*/ 	.short	0x010a
        /*05ae*/ 	.byte	0xff
	.zero		1


	//----- nvinfo : EIATTR_NUM_MBARRIERS
	.align		4
.L_58:
        /*05b0*/ 	.byte	0x03, 0x38
        /*05b2*/ 	.short	0x0014


	//----- nvinfo : EIATTR_EXIT_INSTR_OFFSETS
	.align		4
        /*05b4*/ 	.byte	0x04, 0x1c
        /*05b6*/ 	.short	(.L_60 - .L_59)


	//   ....[0]....
.L_59:
        /*05b8*/ 	.word	0x00002770


	//   ....[1]....
        /*05bc*/ 	.word	0x000049d0


	//----- nvinfo : EIATTR_MAX_THREADS
	.align		4
.L_60:
        /*05c0*/ 	.byte	0x04, 0x05
        /*05c2*/ 	.short	(.L_62 - .L_61)
.L_61:
        /*05c4*/ 	.word	0x000000e0
        /*05c8*/ 	.word	0x00000001
        /*05cc*/ 	.word	0x00000001


	//----- nvinfo : EIATTR_CRS_STACK_SIZE
	.align		4
.L_62:
        /*05d0*/ 	.byte	0x04, 0x1e
        /*05d2*/ 	.short	(.L_64 - .L_63)
.L_63:
        /*05d4*/ 	.word	0x00000000


	//----- nvinfo : EIATTR_CBANK_PARAM_SIZE
	.align		4
.L_64:
        /*05d8*/ 	.byte	0x03, 0x19
        /*05da*/ 	.short	0x0404


	//----- nvinfo : EIATTR_PARAM_CBANK
	.align		4
        /*05dc*/ 	.byte	0x04, 0x0a
        /*05de*/ 	.short	(.L_66 - .L_65)
	.align		4
.L_65:
        /*05e0*/ 	.word	index@(.nv.constant0.kernel_cutlass_kernel_cudnngrouped_gemmgrouped_gemm_swiglugrouped_gemm_swiglu_quantBlockScaledContiguousGroupedGemmKernel_object_at__TiledMMA_ThrLayoutVMNK11110000_PermutationMNK____MMAAt_0)
        /*05e4*/ 	.short	0x0380
        /*05e6*/ 	.short	0x0404


	//----- nvinfo : EIATTR_SW_WAR
	.align		4
.L_66:
        /*05e8*/ 	.byte	0x04, 0x36
        /*05ea*/ 	.short	(.L_68 - .L_67)
.L_67:
        /*05ec*/ 	.word	0x00000008
.L_68:


//--------------------- .nv.compat                --------------------------
	.section	.nv.compat,"",@"SHT_CUDA_COMPAT_INFO"
	.align	4
        /*0000*/ 	.byte	0x02, 0x02, 0x02, 0x00, 0x02, 0x05, 0x05, 0x00, 0x02, 0x03, 0x01, 0x00, 0x02, 0x06, 0x01, 0x00


//--------------------- .nv.callgraph             --------------------------
	.section	.nv.callgraph,"",@"SHT_CUDA_CALLGRAPH"
	.align	4
	.sectionentsize	8
	.align		4
        /*0000*/ 	.word	0x00000000
	.align		4
        /*0004*/ 	.word	0xffffffff
	.align		4
        /*0008*/ 	.word	0x00000000
	.align		4
        /*000c*/ 	.word	0xfffffffe
	.align		4
        /*0010*/ 	.word	0x00000000
	.align		4
        /*0014*/ 	.word	0xfffffffd
	.align		4
        /*0018*/ 	.word	0x00000000
	.align		4
        /*001c*/ 	.word	0xfffffffc


//--------------------- .text.kernel_cutlass_kernel_cudnngrouped_gemmgrouped_gemm_swiglugrouped_gemm_swiglu_quantBlockScaledContiguousGroupedGemmKernel_object_at__TiledMMA_ThrLayoutVMNK11110000_PermutationMNK____MMAAt_0 --------------------------
	.section	.text.kernel_cutlass_kernel_cudnngrouped_gemmgrouped_gemm_swiglugrouped_gemm_swiglu_quantBlockScaledContiguousGroupedGemmKernel_object_at__TiledMMA_ThrLayoutVMNK11110000_PermutationMNK____MMAAt_0,"ax",@progbits
	.align	128
        .global         kernel_cutlass_kernel_cudnngrouped_gemmgrouped_gemm_swiglugrouped_gemm_swiglu_quantBlockScaledContiguousGroupedGemmKernel_object_at__TiledMMA_ThrLayoutVMNK11110000_PermutationMNK____MMAAt_0
        .type           kernel_cutlass_kernel_cudnngrouped_gemmgrouped_gemm_swiglugrouped_gemm_swiglu_quantBlockScaledContiguousGroupedGemmKernel_object_at__TiledMMA_ThrLayoutVMNK11110000_PermutationMNK____MMAAt_0,@function
        .size           kernel_cutlass_kernel_cudnngrouped_gemmgrouped_gemm_swiglugrouped_gemm_swiglu_quantBlockScaledContiguousGroupedGemmKernel_object_at__TiledMMA_ThrLayoutVMNK11110000_PermutationMNK____MMAAt_0,(.L_x_96 - kernel_cutlass_kernel_cudnngrouped_gemmgrouped_gemm_swiglugrouped_gemm_swiglu_quantBlockScaledContiguousGroupedGemmKernel_object_at__TiledMMA_ThrLayoutVMNK11110000_PermutationMNK____MMAAt_0)
        .other          kernel_cutlass_kernel_cudnngrouped_gemmgrouped_gemm_swiglugrouped_gemm_swiglu_quantBlockScaledContiguousGroupedGemmKernel_object_at__TiledMMA_ThrLayoutVMNK11110000_PermutationMNK____MMAAt_0,@"STO_CUDA_ENTRY STV_DEFAULT"
kernel_cutlass_kernel_cudnngrouped_gemmgrouped_gemm_swiglugrouped_gemm_swiglu_quantBlockScaledContiguousGroupedGemmKernel_object_at__TiledMMA_ThrLayoutVMNK11110000_PermutationMNK____MMAAt_0:
.text.kernel_cutlass_kernel_cudnngrouped_gemmgrouped_gemm_swiglugrouped_gemm_swiglu_quantBlockScaledContiguousGroupedGemmKernel_object_at__TiledMMA_ThrLayoutVMNK11110000_PermutationMNK____MMAAt_0:
[----:B------:R-:W1:Y:S01]  /*0000*/  LDC R1, c[0x0][0x37c] ;  /* 0x0000df00ff017b82 */ /* 0x000e620000000800 */
[----:B------:R-:W2:Y:S01]  /*0010*/  S2R R3, SR_TID.Y ;  /* 0x0000000000037919 */ /* 0x000ea20000002200 */
[----:B------:R-:W3:Y:S06]  /*0020*/  LDCU UR4, c[0x0][0x360] ;  /* 0x00006c00ff0477ac */ /* 0x000eec0008000800 */
[----:B------:R-:W4:Y:S01]  /*0030*/  S2UR UR32, SR_CgaCtaId ;  /* 0x00000000002079c3 */ /* 0x000f220000008800 */
[----:B------:R-:W2:Y:S01]  /*0040*/  S2R R0, SR_TID.Z ;  /* 0x0000000000007919 */ /* 0x000ea20000002300 */
[----:B------:R-:W2:Y:S01]  /*0050*/  LDCU UR5, c[0x0][0x364] ;  /* 0x00006c80ff0577ac */ /* 0x000ea20008000800 */
[----:B------:R-:W3:Y:S01]  /*0060*/  S2R R104, SR_TID.X ;  /* 0x0000000000687919 */ /* 0x000ee20000002100 */
[----:B------:R-:W5:Y:S01]  /*0070*/  LDCU.U8 UR6, c[0x0][0x382] ;  /* 0x00007040ff0677ac */ /* 0x000f620008000000 */
[----:B------:R-:W-:Y:S01]  /*0080*/  UMOV UR14, 0x1 ;  /* 0x00000001000e7882 */ /* 0x000fe20000000000 */
[----:B----4-:R-:W-:-:S02]  /*0090*/  ULEA.HI UR15, UR32, UR32, URZ, 0x1 ;  /* 0x00000020200f7291 */ /* 0x010fc4000f8f08ff */
[----:B-----5:R-:W-:Y:S02]  /*00a0*/  ULOP3.LUT UR6, UR6, 0x1, URZ, 0xc0, !UPT ;  /* 0x0000000106067892 */ /* 0x020fe4000f8ec0ff */
[----:B------:R-:W-:Y:S02]  /*00b0*/  ULOP3.LUT UR15, UR15, 0xfffffffe, URZ, 0xc0, !UPT ;  /* 0xfffffffe0f0f7892 */ /* 0x000fe4000f8ec0ff */
[----:B------:R-:W-:Y:S02]  /*00c0*/  UISETP.NE.U32.AND UP6, UPT, UR6, 0x1, UPT ;  /* 0x000000010600788c */ /* 0x000fe4000bfc5070 */
[----:B------:R-:W-:Y:S01]  /*00d0*/  UIADD3 UR15, UPT, UPT, -UR15, UR32, URZ ;  /* 0x000000200f0f7290 */ /* 0x000fe2000fffe1ff */
[----:B--2---:R-:W-:Y:S01]  /*00e0*/  IMAD R3, R0, UR5, R3 ;  /* 0x0000000500037c24 */ /* 0x004fe2000f8e0203 */
[----:B------:R-:W2:Y:S03]  /*00f0*/  LDCU UR5, c[0x0][0x36c] ;  /* 0x00006d80ff0577ac */ /* 0x000ea60008000800 */
[----:B---3--:R-:W-:Y:S01]  /*0100*/  IMAD R122, R3, UR4, R104 ;  /* 0x00000004037a7c24 */ /* 0x008fe2000f8e0268 */
[----:B------:R-:W3:Y:S04]  /*0110*/  LDCU.U8 UR4, c[0x0][0x381] ;  /* 0x00007020ff0477ac */ /* 0x000ee80008000000 */
[----:B------:R-:W-:Y:S01]  /*0120*/  SHF.R.U32.HI R122, RZ, 0x5, R122 ;  /* 0x00000005ff7a7819 */ /* 0x000fe2000001167a */
[----:B------:R-:W-:-:S05]  /*0130*/  USHF.L.U32 UR21, UR14, UR15, URZ ;  /* 0x0000000f0e157299 */ /* 0x000fca00080006ff */
[----:B------:R-:W4:Y:S01]  /*0140*/  SHFL.IDX PT, R122, R122, RZ, 0x1f ;  /* 0x00001fff7a7a7589 */ /* 0x000f2200000e0000 */
[----:B--2---:R-:W-:Y:S02]  /*0150*/  UISETP.EQ.U32.AND UP4, UPT, UR5, 0x1, UPT ;  /* 0x000000010500788c */ /* 0x004fe4000bf82070 */
[----:B---3--:R-:W-:-:S04]  /*0160*/  ULOP3.LUT UR4, UR4, 0x1, URZ, 0xc0, !UPT ;  /* 0x0000000104047892 */ /* 0x008fc8000f8ec0ff */
[----:B------:R-:W-:Y:S01]  /*0170*/  UISETP.NE.U32.AND UP5, UPT, UR4, 0x1, UPT ;  /* 0x000000010400788c */ /* 0x000fe2000bfa5070 */
[C---:B----4-:R-:W-:Y:S02]  /*0180*/  ISETP.NE.AND P1, PT, R122.reuse, 0x5, PT ;  /* 0x000000057a00780c */ /* 0x050fe40003f25270 */
[----:B------:R-:W-:-:S11]  /*0190*/  ISETP.NE.AND P0, PT, R122, RZ, PT ;  /* 0x000000ff7a00720c */ /* 0x000fd60003f05270 */
[----:B-1----:R-:W-:Y:S05]  /*01a0*/  @P1 BRA `(.L_x_0) ;  /* 0x0000000000501947 */ /* 0x002fea0003800000 */
[----:B------:R-:W1:Y:S02]  /*01b0*/  LDCU.64 UR4, c[0x0][0x348] ;  /* 0x00006900ff0477ac */ /* 0x000e640008000a00 */
[----:B-1----:R-:W-:Y:S02]  /*01c0*/  UIADD3 UR16, UP1, UPT, UR4, 0x40, URZ ;  /* 0x0000004004107890 */ /* 0x002fe4000ff3e0ff */
[----:B------:R-:W-:Y:S02]  /*01d0*/  UIADD3 UR12, UP0, UPT, UR4, 0xc0, URZ ;  /* 0x000000c0040c7890 */ /* 0x000fe4000ff1e0ff */
[----:B------:R-:W-:Y:S02]  /*01e0*/  UIADD3 UR10, UP3, UPT, UR4, 0x140, URZ ;  /* 0x00000140040a7890 */ /* 0x000fe4000ff7e0ff */
[----:B------:R-:W-:Y:S02]  /*01f0*/  UIADD3 UR8, UP2, UPT, UR4, 0x1c0, URZ ;  /* 0x000001c004087890 */ /* 0x000fe4000ff5e0ff */
[----:B------:R-:W-:-:S02]  /*0200*/  UIADD3.X UR17, UPT, UPT, URZ, UR5, URZ, UP1, !UPT ;  /* 0x00000005ff117290 */ /* 0x000fc40008ffe4ff */
[----:B------:R-:W-:Y:S02]  /*0210*/  UIADD3 UR6, UP1, UPT, UR4, 0x240, URZ ;  /* 0x0000024004067890 */ /* 0x000fe4000ff3e0ff */
[----:B------:R-:W-:Y:S02]  /*0220*/  UIADD3.X UR13, UPT, UPT, URZ, UR5, URZ, UP0, !UPT ;  /* 0x00000005ff0d7290 */ /* 0x000fe400087fe4ff */
[----:B------:R-:W-:Y:S02]  /*0230*/  UIADD3 UR4, UP0, UPT, UR4, 0x2c0, URZ ;  /* 0x000002c004047890 */ /* 0x000fe4000ff1e0ff */
[----:B------:R-:W-:Y:S01]  /*0240*/  UIADD3.X UR11, UPT, UPT, URZ, UR5, URZ, UP3, !UPT ;  /* 0x00000005ff0b7290 */ /* 0x000fe20009ffe4ff */
[----:B------:R1:W-:Y:S01]  /*0250*/  UTMACCTL.PF [UR16] ;  /* 0x00000000100079b9 */ /* 0x0003e20008040000 */
[----:B------:R-:W-:-:S03]  /*0260*/  UIADD3.X UR9, UPT, UPT, URZ, UR5, URZ, UP2, !UPT ;  /* 0x00000005ff097290 */ /* 0x000fc600097fe4ff */
[----:B------:R1:W-:Y:S01]  /*0270*/  UTMACCTL.PF [UR12] ;  /* 0x000000000c0079b9 */ /* 0x0003e20008040000 */
[----:B------:R-:W-:-:S03]  /*0280*/  UIADD3.X UR7, UPT, UPT, URZ, UR5, URZ, UP1, !UPT ;  /* 0x00000005ff077290 */ /* 0x000fc60008ffe4ff */
[----:B------:R1:W-:Y:S01]  /*0290*/  UTMACCTL.PF [UR10] ;  /* 0x000000000a0079b9 */ /* 0x0003e20008040000 */
[----:B------:R-:W-:Y:S01]  /*02a0*/  UIADD3.X UR5, UPT, UPT, URZ, UR5, URZ, UP0, !UPT ;  /* 0x00000005ff057290 */ /* 0x000fe200087fe4ff */
[----:B------:R1:W-:Y:S04]  /*02b0*/  UTMACCTL.PF [UR8] ;  /* 0x00000000080079b9 */ /* 0x0003e80008040000 */
[----:B------:R1:W-:Y:S04]  /*02c0*/  UTMACCTL.PF [UR6] ;  /* 0x00000000060079b9 */ /* 0x0003e80008040000 */
[----:B------:R1:W-:Y:S02]  /*02d0*/  UTMACCTL.PF [UR4] ;  /* 0x00000000040079b9 */ /* 0x0003e40008040000 */
[----:B-1----:R-:W-:Y:S01]  /*02e0*/  NOP ;  /* 0x0000000000007918 */ /* 0x002fe20000000000 */
.L_x_0:
[----:B------:R-:W-:Y:S05]  /*02f0*/  @P0 BRA `(.L_x_1) ;  /* 0x0000000000600947 */ /* 0x000fea0003800000 */
[----:B------:R-:W-:Y:S01]  /*0300*/  UMOV UR5, 0x400 ;  /* 0x0000040000057882 */ /* 0x000fe20000000000 */
[----:B------:R-:W-:Y:S01]  /*0310*/  UMOV UR6, 0x1 ;  /* 0x0000000100067882 */ /* 0x000fe20000000000 */
[----:B------:R-:W-:Y:S02]  /*0320*/  ULEA UR5, UR32, UR5, 0x18 ;  /* 0x0000000520057291 */ /* 0x000fe4000f8ec0ff */
[----:B------:R-:W-:-:S04]  /*0330*/  UIADD3 UR6, UPT, UPT, -UR6, 0x100000, URZ ;  /* 0x0010000006067890 */ /* 0x000fc8000fffe1ff */
[----:B------:R-:W-:Y:S02]  /*0340*/  USHF.L.U32 UR7, UR6, 0xb, URZ ;  /* 0x0000000b06077899 */ /* 0x000fe400080006ff */
[----:B------:R-:W-:Y:S01]  /*0350*/  USHF.L.U32 UR6, UR6, 0x1, URZ ;  /* 0x0000000106067899 */ /* 0x000fe200080006ff */
[----:B------:R-:W-:Y:S02]  /*0360*/  UMOV UR4, 0x2 ;  /* 0x0000000200047882 */ /* 0x000fe40000000000 */
[----:B------:R-:W-:-:S04]  /*0370*/  UIADD3 UR8, UPT, UPT, -UR4, 0x100000, URZ ;  /* 0x0010000004087890 */ /* 0x000fc8000fffe1ff */
[----:B------:R-:W-:Y:S02]  /*0380*/  USHF.L.U32 UR9, UR8, 0xb, URZ ;  /* 0x0000000b08097899 */ /* 0x000fe400080006ff */
[----:B------:R-:W-:Y:S01]  /*0390*/  USHF.L.U32 UR8, UR8, 0x1, URZ ;  /* 0x0000000108087899 */ /* 0x000fe200080006ff */
[----:B------:R-:W1:Y:S02]  /*03a0*/  FENCE.VIEW.ASYNC.S ;  /* 0x00000000000073c6 */ /* 0x000e640000000000 */
[----:B-1----:R1:W2:Y:S01]  /*03b0*/  SYNCS.EXCH.64 URZ, [UR5], UR6 ;  /* 0x0000000605ff75b2 */ /* 0x0022a20008000100 */
[----:B------:R1:W3:Y:S01]  /*03c0*/  SYNCS.EXCH.64 URZ, [UR5+0x8], UR6 ;  /* 0x0000080605ff75b2 */ /* 0x0002e20008000100 */
[----:B------:R1:W4:Y:S01]  /*03d0*/  SYNCS.EXCH.64 URZ, [UR5+0x10], UR6 ;  /* 0x0000100605ff75b2 */ /* 0x0003220008000100 */
[----:B------:R1:W1:Y:S01]  /*03e0*/  SYNCS.EXCH.64 URZ, [UR5+0x18], UR6 ;  /* 0x0000180605ff75b2 */ /* 0x0002620008000100 */
[----:B------:R1:W1:Y:S01]  /*03f0*/  SYNCS.EXCH.64 URZ, [UR5+0x20], UR6 ;  /* 0x0000200605ff75b2 */ /* 0x0002620008000100 */
[----:B------:R1:W1:Y:S04]  /*0400*/  SYNCS.EXCH.64 URZ, [UR5+0x28], UR6 ;  /* 0x0000280605ff75b2 */ /* 0x0002680008000100 */
[----:B------:R1:W1:Y:S01]  /*0410*/  SYNCS.EXCH.64 URZ, [UR5+0x30], UR8 ;  /* 0x0000300805ff75b2 */ /* 0x0002620008000100 */
[----:B------:R1:W1:Y:S01]  /*0420*/  SYNCS.EXCH.64 URZ, [UR5+0x38], UR8 ;  /* 0x0000380805ff75b2 */ /* 0x0002620008000100 */
[----:B------:R1:W1:Y:S01]  /*0430*/  SYNCS.EXCH.64 URZ, [UR5+0x40], UR8 ;  /* 0x0000400805ff75b2 */ /* 0x0002620008000100 */
[----:B------:R1:W1:Y:S01]  /*0440*/  SYNCS.EXCH.64 URZ, [UR5+0x48], UR8 ;  /* 0x0000480805ff75b2 */ /* 0x0002620008000100 */
[----:B------:R1:W1:Y:S01]  /*0450*/  SYNCS.EXCH.64 URZ, [UR5+0x50], UR8 ;  /* 0x0000500805ff75b2 */ /* 0x0002620008000100 */
[----:B------:R1:W1:Y:S01]  /*0460*/  SYNCS.EXCH.64 URZ, [UR5+0x58], UR8 ;  /* 0x0000580805ff75b2 */ /* 0x0002620008000100 */
[----:B------:R-:W-:Y:S01]  /*0470*/  NOP ;  /* 0x0000000000007918 */ /* 0x000fe20000000000 */
.L_x_1:
[----:B------:R-:W-:Y:S01]  /*0480*/  NOP ;  /* 0x0000000000007918 */ /* 0x000fe20000000000 */
[----:B------:R-:W-:Y:S05]  /*0490*/  BRA.U !UP4, `(.L_x_2) ;  /* 0x000000010c087547 */ /* 0x000fea000b800000 */
[----:B-1234-:R-:W-:Y:S01]  /*04a0*/  UCGABAR_ARV ;  /* 0x00000000000079c7 */ /* 0x01efe20008000000 */
[----:B------:R-:W-:Y:S05]  /*04b0*/  BRA `(.L_x_3) ;  /* 0x0000000000047947 */ /* 0x000fea0003800000 */
.L_x_2:
[----:B-1234-:R-:W-:Y:S01]  /*04c0*/  NOP ;  /* 0x0000000000007918 */ /* 0x01efe20000000000 */
.L_x_3:
[----:B------:R-:W-:Y:S05]  /*04d0*/  BRA.U !UP4, `(.L_x_4) ;  /* 0x000000010c0c7547 */ /* 0x000fea000b800000 */
[----:B------:R-:W-:Y:S01]  /*04e0*/  UCGABAR_WAIT ;  /* 0x0000000000007dc7 */ /* 0x000fe20008000000 */
[----:B------:R-:W-:Y:S01]  /*04f0*/  CCTL.IVALL ;  /* 0x00000000ff00798f */ /* 0x000fe20002000000 */
[----:B------:R-:W-:Y:S05]  /*0500*/  BRA `(.L_x_5) ;  /* 0x0000000000047947 */ /* 0x000fea0003800000 */
.L_x_4:
[----:B------:R-:W-:Y:S06]  /*0510*/  BAR.SYNC.DEFER_BLOCKING 0x0 ;  /* 0x0000000000007b1d */ /* 0x000fec0000010000 */
.L_x_5:
[----:B------:R-:W-:Y:S05]  /*0520*/  @P0 BRA `(.L_x_6) ;  /* 0x0000000000400947 */ /* 0x000fea0003800000 */
[----:B------:R-:W-:Y:S01]  /*0530*/  UMOV UR6, 0x400 ;  /* 0x0000040000067882 */ /* 0x000fe20000000000 */
[----:B------:R-:W-:Y:S01]  /*0540*/  UMOV UR5, 0x1 ;  /* 0x0000000100057882 */ /* 0x000fe20000000000 */
[----:B------:R-:W-:Y:S01]  /*0550*/  UMOV UR4, 0x4 ;  /* 0x0000000400047882 */ /* 0x000fe20000000000 */
[----:B------:R-:W-:Y:S02]  /*0560*/  ULEA UR6, UR32, UR6, 0x18 ;  /* 0x0000000620067291 */ /* 0x000fe4000f8ec0ff */
[----:B------:R-:W-:-:S04]  /*0570*/  UIADD3 UR8, UPT, UPT, -UR5, 0x100000, URZ ;  /* 0x0010000005087890 */ /* 0x000fc8000fffe1ff */
[----:B------:R-:W-:Y:S02]  /*0580*/  USHF.L.U32 UR9, UR8, 0xb, URZ ;  /* 0x0000000b08097899 */ /* 0x000fe400080006ff */
[----:B------:R-:W-:Y:S02]  /*0590*/  USHF.L.U32 UR8, UR8, 0x1, URZ ;  /* 0x0000000108087899 */ /* 0x000fe400080006ff */
[----:B------:R-:W-:-:S04]  /*05a0*/  UIADD3 UR4, UPT, UPT, -UR4, 0x100000, URZ ;  /* 0x0010000004047890 */ /* 0x000fc8000fffe1ff */
[----:B------:R-:W-:Y:S02]  /*05b0*/  USHF.L.U32 UR5, UR4, 0xb, URZ ;  /* 0x0000000b04057899 */ /* 0x000fe400080006ff */
[----:B------:R-:W-:Y:S01]  /*05c0*/  USHF.L.U32 UR4, UR4, 0x1, URZ ;  /* 0x0000000104047899 */ /* 0x000fe200080006ff */
[----:B------:R-:W1:Y:S03]  /*05d0*/  FENCE.VIEW.ASYNC.S ;  /* 0x00000000000073c6 */ /* 0x000e660000000000 */
[----:B-1----:R1:W2:Y:S01]  /*05e0*/  SYNCS.EXCH.64 URZ, [UR6+0x60], UR8 ;  /* 0x0000600806ff75b2 */ /* 0x0022a20008000100 */
[----:B------:R1:W3:Y:S07]  /*05f0*/  SYNCS.EXCH.64 URZ, [UR6+0x68], UR8 ;  /* 0x0000680806ff75b2 */ /* 0x0002ee0008000100 */
[----:B------:R1:W4:Y:S01]  /*0600*/  SYNCS.EXCH.64 URZ, [UR6+0x70], UR4 ;  /* 0x0000700406ff75b2 */ /* 0x0003220008000100 */
[----:B------:R1:W1:Y:S01]  /*0610*/  SYNCS.EXCH.64 URZ, [UR6+0x78], UR4 ;  /* 0x0000780406ff75b2 */ /* 0x0002620008000100 */
[----:B------:R-:W-:Y:S01]  /*0620*/  NOP ;  /* 0x0000000000007918 */ /* 0x000fe20000000000 */
.L_x_6:
[----:B------:R-:W-:Y:S01]  /*0630*/  NOP ;  /* 0x0000000000007918 */ /* 0x000fe20000000000 */
[----:B------:R-:W-:Y:S05]  /*0640*/  BRA.U !UP4, `(.L_x_7) ;  /* 0x000000010c087547 */ /* 0x000fea000b800000 */
[----:B-1234-:R-:W-:Y:S01]  /*0650*/  UCGABAR_ARV ;  /* 0x00000000000079c7 */ /* 0x01efe20008000000 */
[----:B------:R-:W-:Y:S05]  /*0660*/  BRA `(.L_x_8) ;  /* 0x0000000000047947 */ /* 0x000fea0003800000 */
.L_x_7:
[----:B-1234-:R-:W-:Y:S01]  /*0670*/  NOP ;  /* 0x0000000000007918 */ /* 0x01efe20000000000 */
.L_x_8:
[----:B------:R-:W-:Y:S05]  /*0680*/  BRA.U !UP4, `(.L_x_9) ;  /* 0x000000010c0c7547 */ /* 0x000fea000b800000 */
[----:B------:R-:W-:Y:S01]  /*0690*/  UCGABAR_WAIT ;  /* 0x0000000000007dc7 */ /* 0x000fe20008000000 */
[----:B------:R-:W-:Y:S01]  /*06a0*/  CCTL.IVALL ;  /* 0x00000000ff00798f */ /* 0x000fe20002000000 */
[----:B------:R-:W-:Y:S05]  /*06b0*/  BRA `(.L_x_10) ;  /* 0x0000000000047947 */ /* 0x000fea0003800000 */
.L_x_9:
[----:B------:R-:W-:Y:S06]  /*06c0*/  BAR.SYNC.DEFER_BLOCKING 0x0 ;  /* 0x0000000000007b1d */ /* 0x000fec0000010000 */
.L_x_10:
        /* <DEDUP_REMOVED lines=17> */
.L_x_11:
[----:B------:R-:W-:Y:S01]  /*07e0*/  NOP ;  /* 0x0000000000007918 */ /* 0x000fe20000000000 */
[----:B-1234-:R-:W-:Y:S06]  /*07f0*/  BAR.SYNC.DEFER_BLOCKING 0x0 ;  /* 0x0000000000007b1d */ /* 0x01efec0000010000 */
[----:B------:R-:W-:Y:S05]  /*0800*/  BRA.U !UP4, `(.L_x_12) ;  /* 0x000000010c087547 */ /* 0x000fea000b800000 */
[----:B------:R-:W-:Y:S01]  /*0810*/  UCGABAR_ARV ;  /* 0x00000000000079c7 */ /* 0x000fe20008000000 */
[----:B------:R-:W-:Y:S05]  /*0820*/  BRA `(.L_x_13) ;  /* 0x0000000000047947 */ /* 0x000fea0003800000 */
.L_x_12:
[----:B------:R-:W-:Y:S01]  /*0830*/  NOP ;  /* 0x0000000000007918 */ /* 0x000fe20000000000 */
.L_x_13:
[----:B------:R-:W-:Y:S05]  /*0840*/  BRA.U !UP4, `(.L_x_14) ;  /* 0x000000010c0c7547 */ /* 0x000fea000b800000 */
[----:B------:R-:W-:Y:S01]  /*0850*/  UCGABAR_WAIT ;  /* 0x0000000000007dc7 */ /* 0x000fe20008000000 */
[----:B------:R-:W-:Y:S01]  /*0860*/  CCTL.IVALL ;  /* 0x00000000ff00798f */ /* 0x000fe20002000000 */
[----:B------:R-:W-:Y:S05]  /*0870*/  BRA `(.L_x_15) ;  /* 0x0000000000047947 */ /* 0x000fea0003800000 */
.L_x_14:
[----:B------:R-:W-:Y:S06]  /*0880*/  BAR.SYNC.DEFER_BLOCKING 0x0 ;  /* 0x0000000000007b1d */ /* 0x000fec0000010000 */
.L_x_15:
[----:B------:R-:W-:Y:S01]  /*0890*/  ISETP.NE.AND P0, PT, R122, 0x6, PT ;  /* 0x000000067a00780c */ /* 0x000fe20003f05270 */
[----:B------:R-:W1:-:S12]  /*08a0*/  LDCU.64 UR22, c[0x0][0x358] ;  /* 0x00006b00ff1677ac */ /* 0x000e580008000a00 */
[----:B------:R-:W-:Y:S05]  /*08b0*/  @P0 BRA `(.L_x_16) ;  /* 0x0000000800a80947 */ /* 0x000fea0003800000 */
[----:B------:R-:W-:Y:S01]  /*08c0*/  LOP3.LUT R0, R104, 0x1f, RZ, 0xc0, !PT ;  /* 0x0000001f68007812 */ /* 0x000fe200078ec0ff */
[----:B------:R-:W-:Y:S01]  /*08d0*/  IMAD.MOV.U32 R18, RZ, RZ, 0x7fffffff ;  /* 0x7fffffffff127424 */ /* 0x000fe200078e00ff */
[----:B------:R-:W2:Y:S01]  /*08e0*/  S2UR UR9, SR_CTAID.Z ;  /* 0x00000000000979c3 */ /* 0x000ea20000002700 */
[----:B------:R-:W2:Y:S01]  /*08f0*/  LDCU.64 UR6, c[0x0][0x760] ;  /* 0x0000ec00ff0677ac */ /* 0x000ea20008000a00 */
[C---:B------:R-:W-:Y:S01]  /*0900*/  ISETP.GT.U32.AND P0, PT, R0.reuse, 0x7, PT ;  /* 0x000000070000780c */ /* 0x040fe20003f04070 */
[----:B------:R-:W3:Y:S01]  /*0910*/  LDCU.U8 UR8, c[0x0][0x768] ;  /* 0x0000ed00ff0877ac */ /* 0x000ee20008000000 */
[----:B------:R-:W4:Y:S01]  /*0920*/  LDCU.U8 UR10, c[0x0][0x769] ;  /* 0x0000ed20ff0a77ac */ /* 0x000f220008000000 */
[----:B------:R-:W5:Y:S10]  /*0930*/  LDCU UR24, c[0x0][0x770] ;  /* 0x0000ee00ff1877ac */ /* 0x000f740008000800 */
[----:B------:R-:W1:Y:S02]  /*0940*/  @!P0 LDC.64 R2, c[0x0][0x748] ;  /* 0x0001d200ff028b82 */ /* 0x000e640000000a00 */
[----:B-1----:R-:W-:-:S05]  /*0950*/  @!P0 IMAD.WIDE.U32 R2, R0, 0x4, R2 ;  /* 0x0000000400028825 */ /* 0x002fca00078e0002 */
[----:B------:R-:W5:Y:S01]  /*0960*/  @!P0 LDG.E R18, desc[UR22][R2.64] ;  /* 0x0000001602128981 */ /* 0x000f62000c1e1900 */
[----:B--2---:R-:W-:Y:S01]  /*0970*/  UIMAD.WIDE.U32 UR4, UR9, UR7, URZ ;  /* 0x00000007090472a5 */ /* 0x004fe2000f8e00ff */
[----:B------:R-:W1:Y:S01]  /*0980*/  S2UR UR16, SR_CTAID.X ;  /* 0x00000000001079c3 */ /* 0x000e620000002500 */
[----:B------:R-:W-:Y:S01]  /*0990*/  UISETP.GT.U32.AND UP0, UPT, UR9, 0x1ff, UPT ;  /* 0x000001ff0900788c */ /* 0x000fe2000bf04070 */
[----:B------:R-:W-:Y:S02]  /*09a0*/  HFMA2 R0, -RZ, RZ, 0, 5.9604644775390625e-08 ;  /* 0x00000001ff007431 */ /* 0x000fe400000001ff */
[----:B------:R-:W-:Y:S02]  /*09b0*/  IMAD.MOV.U32 R10, RZ, RZ, RZ ;  /* 0x000000ffff0a7224 */ /* 0x000fe400078e00ff */
[----:B------:R-:W-:Y:S02]  /*09c0*/  UMOV UR11, UR5 ;  /* 0x00000005000b7c82 */ /* 0x000fe40008000000 */
[----:B------:R-:W-:-:S02]  /*09d0*/  UIADD3 UR7, UPT, UPT, -UR11, UR9, URZ ;  /* 0x000000090b077290 */ /* 0x000fc4000fffe1ff */
[----:B------:R-:W2:Y:S02]  /*09e0*/  LDCU.64 UR4, c[0x0][0x778] ;  /* 0x0000ef00ff0477ac */ /* 0x000ea40008000a00 */
[----:B---3--:R-:W-:-:S04]  /*09f0*/  USHF.R.U32.HI UR7, URZ, UR8, UR7 ;  /* 0x00000008ff077299 */ /* 0x008fc80008011607 */
[----:B------:R-:W-:-:S04]  /*0a00*/  UIADD3 UR11, UPT, UPT, UR11, UR7, URZ ;  /* 0x000000070b0b7290 */ /* 0x000fc8000fffe0ff */
[----:B----4-:R-:W-:Y:S02]  /*0a10*/  USHF.R.U32.HI UR11, URZ, UR10, UR11 ;  /* 0x0000000aff0b7299 */ /* 0x010fe4000801160b */
[----:B-1----:R-:W-:Y:S02]  /*0a20*/  ULOP3.LUT UR16, UR16, 0x1, URZ, 0xc0, !UPT ;  /* 0x0000000110107892 */ /* 0x002fe4000f8ec0ff */
[----:B------:R-:W-:Y:S01]  /*0a30*/  UIADD3 UR11, UPT, UPT, -UR11, URZ, URZ ;  /* 0x000000ff0b0b7290 */ /* 0x000fe2000fffe1ff */
[----:B------:R-:W1:Y:S03]  /*0a40*/  LDCU.U8 UR7, c[0x0][0x780] ;  /* 0x0000f000ff0777ac */ /* 0x000e660008000000 */
[----:B------:R-:W-:-:S04]  /*0a50*/  UIMAD UR6, UR11, UR6, UR9 ;  /* 0x000000060b0672a4 */ /* 0x000fc8000f8e0209 */
[----:B--2---:R-:W-:-:S03]  /*0a60*/  UIMAD.WIDE.U32 UR12, UR6, UR5, URZ ;  /* 0x00000005060c72a5 */ /* 0x004fc6000f8e00ff */
[----:B------:R-:W2:Y:S04]  /*0a70*/  LDCU.U8 UR11, c[0x0][0x781] ;  /* 0x0000f020ff0b77ac */ /* 0x000ea80008000000 */
[----:B------:R-:W-:Y:S02]  /*0a80*/  UMOV UR5, UR13 ;  /* 0x0000000d00057c82 */ /* 0x000fe40008000000 */
[----:B------:R-:W-:Y:S02]  /*0a90*/  UIADD3 UR18, UPT, UPT, UR6, -UR5, URZ ;  /* 0x8000000506127290 */ /* 0x000fe4000fffe0ff */
[----:B------:R-:W3:Y:S02]  /*0aa0*/  LDCU.U8 UR13, c[0x0][0x774] ;  /* 0x0000ee80ff0d77ac */ /* 0x000ee40008000000 */
[----:B-1----:R-:W-:Y:S01]  /*0ab0*/  USHF.R.U32.HI UR18, URZ, UR7, UR18 ;  /* 0x00000007ff127299 */ /* 0x002fe20008011612 */
[----:B------:R-:W1:Y:S03]  /*0ac0*/  LDCU.U8 UR12, c[0x0][0x775] ;  /* 0x0000eea0ff0c77ac */ /* 0x000e660008000000 */
[----:B------:R-:W-:Y:S01]  /*0ad0*/  UIADD3 UR18, UPT, UPT, UR5, UR18, URZ ;  /* 0x0000001205127290 */ /* 0x000fe2000fffe0ff */
[----:B------:R-:W4:Y:S03]  /*0ae0*/  LDCU UR5, c[0x0][0x76c] ;  /* 0x0000ed80ff0577ac */ /* 0x000f260008000800 */
[----:B--2---:R-:W-:-:S04]  /*0af0*/  USHF.R.U32.HI UR18, URZ, UR11, UR18 ;  /* 0x0000000bff127299 */ /* 0x004fc80008011612 */
[----:B-----5:R-:W-:-:S07]  /*0b00*/  UIMAD.WIDE.U32 UR24, UR18, UR24, URZ ;  /* 0x00000018121872a5 */ /* 0x020fce000f8e00ff */
[----:B------:R-:W-:Y:S02]  /*0b10*/  UMOV UR19, UR25 ;  /* 0x0000001900137c82 */ /* 0x000fe40008000000 */
[----:B------:R-:W-:-:S04]  /*0b20*/  UIADD3 UR17, UPT, UPT, UR18, -UR19, URZ ;  /* 0x8000001312117290 */ /* 0x000fc8000fffe0ff */
[----:B---3--:R-:W-:-:S04]  /*0b30*/  USHF.R.U32.HI UR17, URZ, UR13, UR17 ;  /* 0x0000000dff117299 */ /* 0x008fc80008011611 */
[----:B------:R-:W-:-:S04]  /*0b40*/  UIADD3 UR17, UPT, UPT, UR19, UR17, URZ ;  /* 0x0000001113117290 */ /* 0x000fc8000fffe0ff */
[----:B-1----:R-:W-:-:S04]  /*0b50*/  USHF.R.U32.HI UR17, URZ, UR12, UR17 ;  /* 0x0000000cff117299 */ /* 0x002fc80008011611 */
[----:B------:R-:W-:-:S04]  /*0b60*/  UIADD3 UR17, UPT, UPT, -UR17, URZ, URZ ;  /* 0x000000ff11117290 */ /* 0x000fc8000fffe1ff */
[----:B----4-:R-:W-:Y:S02]  /*0b70*/  UIMAD UR5, UR17, UR5, UR18 ;  /* 0x00000005110572a4 */ /* 0x010fe4000f8e0212 */
[----:B------:R-:W-:Y:S02]  /*0b80*/  UIADD3 UR18, UPT, UPT, -UR18, URZ, URZ ;  /* 0x000000ff12127290 */ /* 0x000fe4000fffe1ff */
[----:B------:R-:W-:Y:S02]  /*0b90*/  UIADD3 UR5, UPT, UPT, UR5, UR5, URZ ;  /* 0x0000000505057290 */ /* 0x000fe4000fffe0ff */
[----:B------:R-:W-:Y:S02]  /*0ba0*/  UIMAD UR4, UR18, UR4, UR6 ;  /* 0x00000004120472a4 */ /* 0x000fe4000f8e0206 */
[----:B------:R-:W-:-:S04]  /*0bb0*/  ULOP3.LUT UR5, UR5, UR16, URZ, 0xfc, !UPT ;  /* 0x0000001005057292 */ /* 0x000fc8000f8efcff */
[----:B------:R-:W-:Y:S02]  /*0bc0*/  MOV R5, UR4 ;  /* 0x0000000400057c02 */ /* 0x000fe40008000f00 */
[----:B------:R-:W-:Y:S01]  /*0bd0*/  IMAD.U32 R4, RZ, RZ, UR5 ;  /* 0x00000005ff047e24 */ /* 0x000fe2000f8e00ff */
[----:B------:R1:W2:Y:S01]  /*0be0*/  SHFL.IDX PT, R2, R18, 0x7, 0x1f ;  /* 0x00e01f0012027f89 */ /* 0x0002a200000e0000 */
[----:B------:R-:W-:Y:S05]  /*0bf0*/  BRA.U UP0, `(.L_x_17) ;  /* 0x0000000500647547 */ /* 0x000fea000b800000 */
[----:B------:R-:W3:Y:S01]  /*0c00*/  LDC R0, c[0x0][0x374] ;  /* 0x0000dd00ff007b82 */ /* 0x000ee20000000800 */
[----:B--2---:R-:W-:Y:S01]  /*0c10*/  SHF.R.S32.HI R17, RZ, 0x1f, R2 ;  /* 0x0000001fff117819 */ /* 0x004fe20000011402 */
[----:B------:R-:W-:Y:S02]  /*0c20*/  IMAD.U32 R19, RZ, RZ, UR9 ;  /* 0x00000009ff137e24 */ /* 0x000fe4000f8e00ff */
[----:B------:R-:W-:Y:S01]  /*0c30*/  IMAD.MOV.U32 R6, RZ, RZ, -0x1 ;  /* 0xffffffffff067424 */ /* 0x000fe200078e00ff */
[----:B------:R-:W-:Y:S01]  /*0c40*/  LEA.HI R17, R17, R2, RZ, 0x7 ;  /* 0x0000000211117211 */ /* 0x000fe200078f38ff */
[----:B------:R-:W-:Y:S02]  /*0c50*/  IMAD.MOV.U32 R10, RZ, RZ, RZ ;  /* 0x000000ffff0a7224 */ /* 0x000fe400078e00ff */
[----:B------:R-:W3:Y:S01]  /*0c60*/  LDC R7, c[0x0][0x370] ;  /* 0x0000dc00ff077b82 */ /* 0x000ee20000000800 */
[----:B------:R-:W-:Y:S01]  /*0c70*/  LOP3.LUT R3, R17, 0xffffff80, RZ, 0xc0, !PT ;  /* 0xffffff8011037812 */ /* 0x000fe200078ec0ff */
[----:B------:R-:W-:-:S03]  /*0c80*/  IMAD.MOV.U32 R15, RZ, RZ, RZ ;  /* 0x000000ffff0f7224 */ /* 0x000fc600078e00ff */
[----:B------:R-:W-:-:S03]  /*0c90*/  ISETP.NE.AND P0, PT, R2, R3, PT ;  /* 0x000000030200720c */ /* 0x000fc60003f05270 */
[----:B------:R-:W2:Y:S01]  /*0ca0*/  LDC R16, c[0x0][0x378] ;  /* 0x0000de00ff107b82 */ /* 0x000ea20000000800 */
[----:B------:R-:W-:-:S07]  /*0cb0*/  ISETP.LT.AND P0, PT, R2, RZ, P0 ;  /* 0x000000ff0200720c */ /* 0x000fce0000701270 */
[----:B------:R-:W4:Y:S08]  /*0cc0*/  LDC R12, c[0x0][0x770] ;  /* 0x0001dc00ff0c7b82 */ /* 0x000f300000000800 */
[----:B------:R-:W1:Y:S01]  /*0cd0*/  LDC R11, c[0x0][0x76c] ;  /* 0x0001db00ff0b7b82 */ /* 0x000e620000000800 */
[----:B---3--:R-:W-:Y:S01]  /*0ce0*/  IMAD R7, R0, R7, RZ ;  /* 0x0000000700077224 */ /* 0x008fe200078e02ff */
[----:B------:R-:W-:-:S02]  /*0cf0*/  SHF.R.S32.HI R0, RZ, 0x7, R17 ;  /* 0x00000007ff007819 */ /* 0x000fc40000011411 */
[----:B------:R-:W-:-:S03]  /*0d00*/  LEA.HI.SX32 R17, R17, 0xffffffff, 0x19 ;  /* 0xffffffff11117811 */ /* 0x000fc600078fcaff */
[----:B------:R-:W-:Y:S01]  /*0d10*/  @!P0 IMAD.MOV R17, RZ, RZ, R0 ;  /* 0x000000ffff118224 */ /* 0x000fe200078e0200 */
[----:B------:R-:W3:Y:S01]  /*0d20*/  LDC.64 R8, c[0x0][0x760] ;  /* 0x0001d800ff087b82 */ /* 0x000ee20000000a00 */
[----:B--2---:R-:W-:Y:S02]  /*0d30*/  IMAD R16, R7, R16, RZ ;  /* 0x0000001007107224 */ /* 0x004fe400078e02ff */
[----:B------:R-:W-:-:S03]  /*0d40*/  IMAD.MOV.U32 R0, RZ, RZ, 0x1 ;  /* 0x00000001ff007424 */ /* 0x000fc600078e00ff */
[----:B------:R-:W-:Y:S02]  /*0d50*/  LEA.HI R16, R16, R16, RZ, 0x1 ;  /* 0x0000001010107211 */ /* 0x000fe400078f08ff */
[----:B------:R-:W2:Y:S02]  /*0d60*/  LDC.64 R2, c[0x0][0x778] ;  /* 0x0001de00ff027b82 */ /* 0x000ea40000000a00 */
[----:B----4-:R-:W-:-:S07]  /*0d70*/  SHF.R.S32.HI R16, RZ, 0x1, R16 ;  /* 0x00000001ff107819 */ /* 0x010fce0000011410 */
.L_x_22:
[----:B------:R-:W-:-:S13]  /*0d80*/  ISETP.GE.AND P0, PT, R4, R17, PT ;  /* 0x000000110400720c */ /* 0x000fda0003f06270 */
[----:B------:R-:W-:Y:S05]  /*0d90*/  @P0 BRA `(.L_x_18) ;  /* 0x0000000000940947 */ /* 0x000fea0003800000 */
[----:B------:R-:W-:-:S04]  /*0da0*/  SHF.L.U32 R7, R4, 0x7, RZ ;  /* 0x0000000704077819 */ /* 0x000fc800000006ff */
[----:B------:R-:W-:-:S13]  /*0db0*/  ISETP.GE.AND P0, PT, R7, R15, PT ;  /* 0x0000000f0700720c */ /* 0x000fda0003f06270 */
[----:B------:R-:W-:Y:S05]  /*0dc0*/  @!P0 BRA `(.L_x_19) ;  /* 0x0000000000388947 */ /* 0x000fea0003800000 */
[----:B------:R-:W-:Y:S01]  /*0dd0*/  VIADD R13, R6, 0x1 ;  /* 0x00000001060d7836 */ /* 0x000fe20000000000 */
[----:B------:R-:W-:-:S04]  /*0de0*/  MOV R6, 0xffffffff ;  /* 0xffffffff00067802 */ /* 0x000fc80000000f00 */
[----:B------:R-:W-:-:S13]  /*0df0*/  ISETP.GT.U32.AND P0, PT, R13, 0x1f, PT ;  /* 0x0000001f0d00780c */ /* 0x000fda0003f04070 */
[----:B------:R-:W-:Y:S05]  /*0e00*/  @P0 BRA `(.L_x_20) ;  /* 0x0000000000240947 */ /* 0x000fea0003800000 */
[----:B------:R-:W-:Y:S01]  /*0e10*/  ISETP.GT.AND P0, PT, R18, R7, PT ;  /* 0x000000071200720c */ /* 0x000fe20003f04270 */
[----:B------:R-:W-:-:S05]  /*0e20*/  IMAD.MOV.U32 R6, RZ, RZ, -0x1 ;  /* 0xffffffffff067424 */ /* 0x000fca00078e00ff */
[----:B------:R-:W-:-:S07]  /*0e30*/  SHF.L.U32 R6, R6, R13, RZ ;  /* 0x0000000d06067219 */ /* 0x000fce00000006ff */
[----:B------:R-:W-:-:S04]  /*0e40*/  VOTE.ANY R7, PT, P0 ;  /* 0x0000000000077806 */ /* 0x000fc800000e0100 */
[----:B------:R-:W-:-:S05]  /*0e50*/  LOP3.LUT P0, R7, R7, RZ, R6, 0xa0, !PT ;  /* 0x000000ff07077212 */ /* 0x000fca000780a006 */
[----:B------:R-:W-:-:S05]  /*0e60*/  VIADD R6, R7, 0xffffffff ;  /* 0xffffffff07067836 */ /* 0x000fca0000000000 */
[----:B------:R-:W-:-:S04]  /*0e70*/  LOP3.LUT R7, R7, R6, RZ, 0xc, !PT ;  /* 0x0000000607077212 */ /* 0x000fc800078e0cff */
[----:B------:R-:W4:Y:S02]  /*0e80*/  POPC R6, R7 ;  /* 0x0000000700067309 */ /* 0x000f240000000000 */
[----:B----4-:R-:W-:-:S07]  /*0e90*/  SEL R6, R6, 0xffffffff, P0 ;  /* 0xffffffff06067807 */ /* 0x010fce0000000000 */
.L_x_20:
[----:B------:R4:W3:Y:S02]  /*0ea0*/  SHFL.IDX PT, R15, R18, R6, 0x1f ;  /* 0x00001f06120f7589 */ /* 0x0008e400000e0000 */
.L_x_19:
[----:B------:R-:W5:Y:S01]  /*0eb0*/  S2R R13, SR_CgaCtaId ;  /* 0x00000000000d7919 */ /* 0x000f620000008800 */
[----:B------:R-:W-:Y:S01]  /*0ec0*/  MOV R14, 0x400 ;  /* 0x00000400000e7802 */ /* 0x000fe20000000f00 */
[----:B------:R-:W-:-:S03]  /*0ed0*/  IMAD.U32 R21, R0, -0x80000000, RZ ;  /* 0x8000000000157824 */ /* 0x000fc600078e00ff */
[----:B-----5:R-:W-:-:S05]  /*0ee0*/  LEA R13, R13, R14, 0x18 ;  /* 0x0000000e0d0d7211 */ /* 0x020fca00078ec0ff */
[----:B------:R-:W-:-:S04]  /*0ef0*/  IMAD R14, R10, 0x8, R13 ;  /* 0x000000080a0e7824 */ /* 0x000fc800078e020d */
[----:B------:R-:W5:Y:S02]  /*0f00*/  SYNCS.PHASECHK.TRANS64.TRYWAIT P0, [R14+URZ+0x90], R21 ;  /* 0x000090150e0075a7 */ /* 0x000f6400080011ff */
[----:B-----5:R-:W-:Y:S05]  /*0f10*/  @!P0 BRA `(.L_x_21) ;  /* 0x0000003800b08947 */ /* 0x020fea0003800000 */
.L_x_70:
[----:B------:R-:W-:Y:S01]  /*0f20*/  ELECT P0, URZ, PT ;  /* 0x0000000000ff782f */ /* 0x000fe20003800000 */
[----:B------:R-:W-:-:S12]  /*0f30*/  IMAD.MOV.U32 R7, RZ, RZ, 0x1 ;  /* 0x00000001ff077424 */ /* 0x000fd800078e00ff */
[C---:B------:R-:W-:Y:S02]  /*0f40*/  @P0 IMAD R13, R10.reuse, 0x10, R13 ;  /* 0x000000100a0d0824 */ /* 0x040fe400078e020d */
[----:B------:R-:W-:-:S03]  /*0f50*/  VIADD R10, R10, 0x1 ;  /* 0x000000010a0a7836 */ /* 0x000fc60000000000 */
[----:B------:R4:W-:Y:S02]  /*0f60*/  @P0 STS.128 [R13+0x36c10], R4 ;  /* 0x036c10040d000388 */ /* 0x0009e40000000c00 */
[----:B------:R-:W-:Y:S01]  /*0f70*/  ISETP.NE.AND P0, PT, R10, 0x2, PT ;  /* 0x000000020a00780c */ /* 0x000fe20003f05270 */
[----:B------:R5:W-:Y:S06]  /*0f80*/  MEMBAR.ALL.CTA ;  /* 0x0000000000007992 */ /* 0x000bec0000008000 */
[----:B-----5:R-:W5:Y:S01]  /*0f90*/  FENCE.VIEW.ASYNC.S ;  /* 0x00000000000073c6 */ /* 0x020f620000000000 */
[----:B----4-:R-:W-:-:S02]  /*0fa0*/  SEL R21, RZ, 0x1, P0 ;  /* 0x00000001ff157807 */ /* 0x010fc40000000000 */
[----:B------:R-:W-:Y:S02]  /*0fb0*/  SEL R10, R10, RZ, P0 ;  /* 0x000000ff0a0a7207 */ /* 0x000fe40000000000 */
[----:B------:R-:W-:Y:S01]  /*0fc0*/  LOP3.LUT R0, R0, R21, RZ, 0x3c, !PT ;  /* 0x0000001500007212 */ /* 0x000fe200078e3cff */
[----:B-----5:R-:W-:Y:S06]  /*0fd0*/  BAR.SYNC.DEFER_BLOCKING 0x4, 0x20 ;  /* 0x0100800000007b1d */ /* 0x020fec0000010000 */
[----:B------:R4:W-:Y:S02]  /*0fe0*/  SYNCS.ARRIVE.TRANS64.ART0 RZ, [R14+URZ+0x80], R7 ;  /* 0x000080070eff79a7 */ /* 0x0009e400085000ff */
.L_x_18:
[----:B------:R-:W-:-:S04]  /*0ff0*/  IMAD.IADD R19, R16, 0x1, R19 ;  /* 0x0000000110137824 */ /* 0x000fc800078e0213 */
[C---:B---3--:R-:W-:Y:S01]  /*1000*/  IMAD.HI.U32 R5, R19.reuse, R9, RZ ;  /* 0x0000000913057227 */ /* 0x048fe200078e00ff */
[----:B------:R-:W-:-:S04]  /*1010*/  ISETP.GE.AND P0, PT, R19, 0x200, PT ;  /* 0x000002001300780c */ /* 0x000fc80003f06270 */
[----:B------:R-:W-:-:S04]  /*1020*/  IADD3 R4, PT, PT, R19, -R5, RZ ;  /* 0x8000000513047210 */ /* 0x000fc80007ffe0ff */
[----:B------:R-:W-:-:S05]  /*1030*/  SHF.R.U32.HI R4, RZ, UR8, R4 ;  /* 0x00000008ff047c19 */ /* 0x000fca0008011604 */
[----:B------:R-:W-:-:S05]  /*1040*/  IMAD.IADD R4, R5, 0x1, R4 ;  /* 0x0000000105047824 */ /* 0x000fca00078e0204 */
[----:B----4-:R-:W-:-:S04]  /*1050*/  SHF.R.U32.HI R14, RZ, UR10, R4 ;  /* 0x0000000aff0e7c19 */ /* 0x010fc80008011604 */
[----:B------:R-:W-:-:S05]  /*1060*/  IADD3 R14, PT, PT, -R14, RZ, RZ ;  /* 0x000000ff0e0e7210 */ /* 0x000fca0007ffe1ff */
[----:B------:R-:W-:-:S04]  /*1070*/  IMAD R14, R8, R14, R19 ;  /* 0x0000000e080e7224 */ /* 0x000fc800078e0213 */
[----:B--2---:R-:W-:-:S04]  /*1080*/  IMAD.HI.U32 R5, R14, R3, RZ ;  /* 0x000000030e057227 */ /* 0x004fc800078e00ff */
[----:B------:R-:W-:-:S05]  /*1090*/  IMAD.IADD R4, R14, 0x1, -R5 ;  /* 0x000000010e047824 */ /* 0x000fca00078e0a05 */
[----:B------:R-:W-:-:S04]  /*10a0*/  SHF.R.U32.HI R4, RZ, UR7, R4 ;  /* 0x00000007ff047c19 */ /* 0x000fc80008011604 */
[----:B------:R-:W-:-:S04]  /*10b0*/  IADD3 R5, PT, PT, R5, R4, RZ ;  /* 0x0000000405057210 */ /* 0x000fc80007ffe0ff */
[----:B------:R-:W-:-:S05]  /*10c0*/  SHF.R.U32.HI R5, RZ, UR11, R5 ;  /* 0x0000000bff057c19 */ /* 0x000fca0008011605 */
[----:B------:R-:W-:-:S04]  /*10d0*/  IMAD.HI.U32 R7, R5, R12, RZ ;  /* 0x0000000c05077227 */ /* 0x000fc800078e00ff */
[----:B------:R-:W-:-:S05]  /*10e0*/  IMAD.IADD R4, R5, 0x1, -R7 ;  /* 0x0000000105047824 */ /* 0x000fca00078e0a07 */
[----:B------:R-:W-:-:S04]  /*10f0*/  SHF.R.U32.HI R4, RZ, UR13, R4 ;  /* 0x0000000dff047c19 */ /* 0x000fc80008011604 */
[----:B------:R-:W-:-:S04]  /*1100*/  IADD3 R4, PT, PT, R7, R4, RZ ;  /* 0x0000000407047210 */ /* 0x000fc80007ffe0ff */
[----:B------:R-:W-:-:S05]  /*1110*/  SHF.R.U32.HI R4, RZ, UR12, R4 ;  /* 0x0000000cff047c19 */ /* 0x000fca0008011604 */
[----:B------:R-:W-:-:S04]  /*1120*/  IMAD.MOV R4, RZ, RZ, -R4 ;  /* 0x000000ffff047224 */ /* 0x000fc800078e0a04 */
[----:B-1----:R-:W-:Y:S01]  /*1130*/  IMAD R4, R11, R4, R5 ;  /* 0x000000040b047224 */ /* 0x002fe200078e0205 */
[----:B------:R-:W-:-:S03]  /*1140*/  IADD3 R5, PT, PT, -R5, RZ, RZ ;  /* 0x000000ff05057210 */ /* 0x000fc60007ffe1ff */
[----:B------:R-:W-:Y:S02]  /*1150*/  IMAD.IADD R4, R4, 0x1, R4 ;  /* 0x0000000104047824 */ /* 0x000fe400078e0204 */
[----:B------:R-:W-:-:S03]  /*1160*/  IMAD R5, R2, R5, R14 ;  /* 0x0000000502057224 */ /* 0x000fc600078e020e */
[----:B------:R-:W-:Y:S01]  /*1170*/  LOP3.LUT R4, R4, UR16, RZ, 0xfc, !PT ;  /* 0x0000001004047c12 */ /* 0x000fe2000f8efcff */
[----:B------:R-:W-:Y:S06]  /*1180*/  @!P0 BRA `(.L_x_22) ;  /* 0xfffffff800fc8947 */ /* 0x000fec000383ffff */
.L_x_17:
[----:B------:R-:W3:Y:S01]  /*1190*/  S2UR UR32, SR_CgaCtaId ;  /* 0x00000000002079c3 */ /* 0x000ee20000008800 */
[----:B------:R-:W-:Y:S01]  /*11a0*/  UMOV UR4, 0x400 ;  /* 0x0000040000047882 */ /* 0x000fe20000000000 */
[----:B------:R-:W-:Y:S01]  /*11b0*/  IMAD.U32 R6, R0, -0x80000000, RZ ;  /* 0x8000000000067824 */ /* 0x000fe200078e00ff */
[C---:B------:R-:W-:Y:S01]  /*11c0*/  ISETP.NE.AND P0, PT, R10.reuse, 0x1, PT ;  /* 0x000000010a00780c */ /* 0x040fe20003f05270 */
[----:B------:R-:W-:-:S05]  /*11d0*/  VIADD R3, R10, 0x2 ;  /* 0x000000020a037836 */ /* 0x000fca0000000000 */
[----:B------:R-:W-:Y:S01]  /*11e0*/  SEL R3, R3, 0x1, P0 ;  /* 0x0000000103037807 */ /* 0x000fe20000000000 */
[----:B---3--:R-:W-:-:S06]  /*11f0*/  ULEA UR4, UR32, UR4, 0x18 ;  /* 0x0000000420047291 */ /* 0x008fcc000f8ec0ff */
[----:B--2---:R-:W-:-:S04]  /*1200*/  LEA R2, R10, UR4, 0x3 ;  /* 0x000000040a027c11 */ /* 0x004fc8000f8e18ff */
[----:B------:R-:W2:Y:S02]  /*1210*/  SYNCS.PHASECHK.TRANS64.TRYWAIT P1, [R2+URZ+0x90], R6 ;  /* 0x00009006020075a7 */ /* 0x000ea400080211ff */
[----:B--2---:R-:W-:Y:S05]  /*1220*/  @!P1 BRA `(.L_x_23) ;  /* 0x0000003800049947 */ /* 0x004fea0003800000 */
.L_x_72:
[----:B------:R-:W-:Y:S02]  /*1230*/  ELECT P2, URZ, PT ;  /* 0x0000000000ff782f */ /* 0x000fe40003840000 */
[C---:B------:R-:W-:Y:S01]  /*1240*/  ISETP.NE.AND P0, PT, R3.reuse, 0x2, PT ;  /* 0x000000020300780c */ /* 0x040fe20003f05270 */
[----:B--2---:R-:W-:Y:S02]  /*1250*/  IMAD.MOV.U32 R7, RZ, RZ, RZ ;  /* 0x000000ffff077224 */ /* 0x004fe400078e00ff */
[----:B------:R-:W-:Y:S01]  /*1260*/  IMAD.MOV.U32 R11, RZ, RZ, 0x1 ;  /* 0x00000001ff0b7424 */ /* 0x000fe200078e00ff */
[----:B------:R-:W-:Y:S02]  /*1270*/  ISETP.EQ.XOR P1, PT, R10, 0x1, !P0 ;  /* 0x000000010a00780c */ /* 0x000fe40004722a70 */
[----:B------:R-:W-:Y:S02]  /*1280*/  SEL R3, R3, RZ, P0 ;  /* 0x000000ff03037207 */ /* 0x000fe40000000000 */
[----:B------:R-:W-:-:S02]  /*1290*/  SEL R9, RZ, 0x1, !P1 ;  /* 0x00000001ff097807 */ /* 0x000fc40004800000 */
[----:B------:R-:W-:Y:S02]  /*12a0*/  LEA R3, R3, UR4, 0x3 ;  /* 0x0000000403037c11 */ /* 0x000fe4000f8e18ff */
[----:B------:R-:W-:Y:S01]  /*12b0*/  @P2 LEA R10, R10, UR4, 0x4 ;  /* 0x000000040a0a2c11 */ /* 0x000fe2000f8e20ff */
[----:B------:R-:W-:Y:S01]  /*12c0*/  @P2 IMAD.MOV.U32 R6, RZ, RZ, -0x1 ;  /* 0xffffffffff062424 */ /* 0x000fe200078e00ff */
[----:B------:R-:W-:-:S04]  /*12d0*/  LOP3.LUT R9, R0, R9, RZ, 0x3c, !PT ;  /* 0x0000000900097212 */ /* 0x000fc800078e3cff */
[----:B------:R2:W-:Y:S01]  /*12e0*/  @P2 STS.128 [R10+0x36c10], R4 ;  /* 0x036c10040a002388 */ /* 0x0005e20000000c00 */
[----:B------:R-:W-:Y:S01]  /*12f0*/  IMAD.U32 R8, R9, -0x80000000, RZ ;  /* 0x8000000009087824 */ /* 0x000fe200078e00ff */
[----:B------:R3:W-:Y:S06]  /*1300*/  MEMBAR.ALL.CTA ;  /* 0x0000000000007992 */ /* 0x0007ec0000008000 */
[----:B---3--:R-:W3:Y:S02]  /*1310*/  FENCE.VIEW.ASYNC.S ;  /* 0x00000000000073c6 */ /* 0x008ee40000000000 */
[----:B---3--:R-:W-:Y:S06]  /*1320*/  BAR.SYNC.DEFER_BLOCKING 0x4, 0x20 ;  /* 0x0100800000007b1d */ /* 0x008fec0000010000 */
[----:B------:R2:W-:Y:S01]  /*1330*/  SYNCS.ARRIVE.TRANS64.ART0 RZ, [R2+URZ+0x80], R11 ;  /* 0x0000800b02ff79a7 */ /* 0x0005e200085000ff */
[----:B------:R-:W3:Y:S02]  /*1340*/  SYNCS.PHASECHK.TRANS64.TRYWAIT P0, [R3+URZ+0x90], R8 ;  /* 0x00009008030075a7 */ /* 0x000ee400080011ff */
[----:B--23--:R-:W-:Y:S05]  /*1350*/  @!P0 BRA `(.L_x_24) ;  /* 0x0000003400d08947 */ /* 0x00cfea0003800000 */
.L_x_16:
[----:B------:R-:W-:-:S13]  /*1360*/  ISETP.NE.AND P0, PT, R122, 0x5, PT ;  /* 0x000000057a00780c */ /* 0x000fda0003f05270 */
[----:B------:R-:W-:Y:S05]  /*1370*/  @P0 BRA `(.L_x_25) ;  /* 0x00000008000c0947 */ /* 0x000fea0003800000 */
[----:B------:R-:W-:Y:S02]  /*1380*/  UMOV UR4, 0x400 ;  /* 0x0000040000047882 */ /* 0x000fe40000000000 */
[----:B------:R-:W-:-:S09]  /*1390*/  ULEA UR32, UR32, UR4, 0x18 ;  /* 0x0000000420207291 */ /* 0x000fd2000f8ec0ff */
[----:B------:R-:W3:Y:S02]  /*13a0*/  SYNCS.PHASECHK.TRANS64.TRYWAIT P0, [UR32+0x80], RZ ;  /* 0x000080ffff0075a7 */ /* 0x000ee40008001120 */
[----:B---3--:R-:W-:Y:S05]  /*13b0*/  @!P0 BRA `(.L_x_26) ;  /* 0x0000003400d08947 */ /* 0x008fea0003800000 */
.L_x_75:
[----:B------:R-:W4:Y:S01]  /*13c0*/  LDS.128 R4, [UR32+0x36c10] ;  /* 0x036c1020ff047984 */ /* 0x000f220008000c00 */
[----:B---3--:R-:W-:Y:S01]  /*13d0*/  HFMA2 R0, -RZ, RZ, 0, 5.9604644775390625e-08 ;  /* 0x00000001ff007431 */ /* 0x008fe200000001ff */
[----:B------:R-:W-:Y:S01]  /*13e0*/  UMOV UR34, 0x1 ;  /* 0x0000000100227882 */ /* 0x000fe20000000000 */
[----:B------:R-:W-:Y:S01]  /*13f0*/  UMOV UR33, URZ ;  /* 0x000000ff00217c82 */ /* 0x000fe20008000000 */
[----:B------:R3:W-:Y:S06]  /*1400*/  MEMBAR.ALL.CTA ;  /* 0x0000000000007992 */ /* 0x0007ec0000008000 */
[----:B---3--:R-:W3:Y:S02]  /*1410*/  FENCE.VIEW.ASYNC.S ;  /* 0x00000000000073c6 */ /* 0x008ee40000000000 */
[----:B---3--:R3:W-:Y:S01]  /*1420*/  SYNCS.ARRIVE.TRANS64.ART0 RZ, [UR32+0x90], R0 ;  /* 0x00009000ffff79a7 */ /* 0x0087e20008500020 */
[----:B----4-:R-:W-:-:S13]  /*1430*/  ISETP.NE.AND P0, PT, R7, 0x1, PT ;  /* 0x000000010700780c */ /* 0x010fda0003f05270 */
[----:B---3--:R-:W-:Y:S05]  /*1440*/  @P0 BRA `(.L_x_27) ;  /* 0x0000000400680947 */ /* 0x008fea0003800000 */
[----:B------:R-:W-:Y:S01]  /*1450*/  R2UR UR19, R4 ;  /* 0x00000000041372ca */ /* 0x000fe200000e0000 */
[----:B------:R-:W-:Y:S01]  /*1460*/  IMAD.MOV.U32 R8, RZ, RZ, 0x1 ;  /* 0x00000001ff087424 */ /* 0x000fe200078e00ff */
[----:B------:R-:W-:Y:S01]  /*1470*/  R2UR UR11, R5 ;  /* 0x00000000050b72ca */ /* 0x000fe200000e0000 */
[----:B------:R-:W-:Y:S01]  /*1480*/  IMAD.MOV.U32 R2, RZ, RZ, RZ ;  /* 0x000000ffff027224 */ /* 0x000fe200078e00ff */
[----:B------:R-:W-:Y:S01]  /*1490*/  R2UR UR28, R6 ;  /* 0x00000000061c72ca */ /* 0x000fe200000e0000 */
[----:B------:R-:W3:Y:S01]  /*14a0*/  LDCU.64 UR44, c[0x0][0x348] ;  /* 0x00006900ff2c77ac */ /* 0x000ee20008000a00 */
[----:B------:R-:W-:Y:S01]  /*14b0*/  USHF.L.U32 UR10, UR15, 0x7, URZ ;  /* 0x000000070f0a7899 */ /* 0x000fe200080006ff */
[----:B------:R-:W-:Y:S01]  /*14c0*/  UMOV UR34, 0x1 ;  /* 0x0000000100227882 */ /* 0x000fe20000000000 */
[----:B------:R-:W-:-:S11]  /*14d0*/  UMOV UR33, URZ ;  /* 0x000000ff00217c82 */ /* 0x000fd60008000000 */
.L_x_32:
[----:B------:R-:W-:Y:S01]  /*14e0*/  USHF.L.U32 UR4, UR34, 0x1f, URZ ;  /* 0x0000001f22047899 */ /* 0x000fe200080006ff */
[----:B------:R-:W-:Y:S01]  /*14f0*/  HFMA2 R4, -RZ, RZ, 0, -6.103515625e-05 ;  /* 0x00008400ff047431 */ /* 0x000fe200000001ff */
[----:B------:R-:W-:Y:S02]  /*1500*/  ULEA UR5, UR33, UR32, 0x3 ;  /* 0x0000002021057291 */ /* 0x000fe4000f8e18ff */
[----:B------:R-:W-:Y:S02]  /*1510*/  ULEA UR27, UR11, UR15, 0x1 ;  /* 0x0000000f0b1b7291 */ /* 0x000fe4000f8e08ff */
[----:B--2---:R-:W-:Y:S01]  /*1520*/  MOV R3, UR4 ;  /* 0x0000000400037c02 */ /* 0x004fe20008000f00 */
[----:B---3--:R-:W-:Y:S02]  /*1530*/  UIADD3 UR42, UP3, UPT, UR44, 0x40, URZ ;  /* 0x000000402c2a7890 */ /* 0x008fe4000ff7e0ff */
[----:B------:R-:W-:Y:S02]  /*1540*/  UIADD3 UR40, UP2, UPT, UR44, 0xc0, URZ ;  /* 0x000000c02c287890 */ /* 0x000fe4000ff5e0ff */
[----:B------:R2:W3:Y:S01]  /*1550*/  SYNCS.PHASECHK.TRANS64.TRYWAIT P2, [UR5+0x30], R3 ;  /* 0x00003003ff0075a7 */ /* 0x0004e20008041105 */
[----:B------:R-:W-:-:S02]  /*1560*/  UIADD3 UR38, UP1, UPT, UR44, 0x140, URZ ;  /* 0x000001402c267890 */ /* 0x000fc4000ff3e0ff */
[----:B------:R-:W-:Y:S02]  /*1570*/  UIADD3 UR36, UP0, UPT, UR44, 0x1c0, URZ ;  /* 0x000001c02c247890 */ /* 0x000fe4000ff1e0ff */
[----:B------:R-:W-:Y:S02]  /*1580*/  USHF.L.U32 UR7, UR19, 0x7, URZ ;  /* 0x0000000713077899 */ /* 0x000fe400080006ff */
[----:B------:R-:W-:Y:S02]  /*1590*/  UIADD3.X UR43, UPT, UPT, URZ, UR45, URZ, UP3, !UPT ;  /* 0x0000002dff2b7290 */ /* 0x000fe40009ffe4ff */
[----:B------:R-:W-:Y:S02]  /*15a0*/  UIADD3.X UR41, UPT, UPT, URZ, UR45, URZ, UP2, !UPT ;  /* 0x0000002dff297290 */ /* 0x000fe400097fe4ff */
[----:B------:R-:W-:Y:S02]  /*15b0*/  UIADD3.X UR39, UPT, UPT, URZ, UR45, URZ, UP1, !UPT ;  /* 0x0000002dff277290 */ /* 0x000fe40008ffe4ff */
[----:B------:R-:W-:-:S02]  /*15c0*/  UIADD3.X UR37, UPT, UPT, URZ, UR45, URZ, UP0, !UPT ;  /* 0x0000002dff257290 */ /* 0x000fc400087fe4ff */
[----:B------:R-:W-:Y:S01]  /*15d0*/  USHF.L.U32 UR27, UR27, 0x6, URZ ;  /* 0x000000061b1b7899 */ /* 0x000fe200080006ff */
[----:B------:R-:W-:Y:S01]  /*15e0*/  UMOV UR20, URZ ;  /* 0x000000ff00147c82 */ /* 0x000fe20008000000 */
[----:B------:R-:W-:-:S10]  /*15f0*/  UMOV UR18, URZ ;  /* 0x000000ff00127c82 */ /* 0x000fd40008000000 */
.L_x_30:
[----:B------:R-:W-:Y:S02]  /*1600*/  UIADD3 UR30, UPT, UPT, UR33, 0x1, URZ ;  /* 0x00000001211e7890 */ /* 0x000fe4000fffe0ff */
[----:B------:R-:W-:Y:S02]  /*1610*/  USHF.L.U32 UR6, UR20, 0x7, URZ ;  /* 0x0000000714067899 */ /* 0x000fe400080006ff */
[----:B------:R-:W-:Y:S02]  /*1620*/  ULEA UR5, UR33, UR32, 0x3 ;  /* 0x0000002021057291 */ /* 0x000fe4000f8e18ff */
[----:B------:R-:W-:Y:S02]  /*1630*/  ULEA UR4, UR33, UR32, 0xe ;  /* 0x0000002021047291 */ /* 0x000fe4000f8e70ff */
[----:B------:R-:W-:Y:S02]  /*1640*/  ULEA UR16, UR33, UR32, 0x9 ;  /* 0x0000002021107291 */ /* 0x000fe4000f8e48ff */
[----:B------:R-:W-:-:S02]  /*1650*/  UISETP.NE.AND UP1, UPT, UR30, 0x6, UPT ;  /* 0x000000061e00788c */ /* 0x000fc4000bf25270 */
[----:B------:R-:W-:Y:S02]  /*1660*/  ULEA UR24, UR15, UR4, 0xd ;  /* 0x000000040f187291 */ /* 0x000fe4000f8e68ff */
[----:B----4-:R-:W-:Y:S02]  /*1670*/  ULEA UR8, UR15, UR16, 0x8 ;  /* 0x000000100f087291 */ /* 0x010fe4000f8e40ff */
[----:B------:R-:W-:Y:S02]  /*1680*/  UIADD3 UR4, UPT, UPT, UR4, 0x5400, URZ ;  /* 0x0000540004047890 */ /* 0x000fe4000fffe0ff */
[----:B------:R-:W-:Y:S02]  /*1690*/  USEL UR9, URZ, 0x1, UP1 ;  /* 0x00000001ff097887 */ /* 0x000fe40008800000 */
[----:B------:R-:W-:Y:S01]  /*16a0*/  UISETP.GT.U32.AND UP0, UPT, UR20, 0x1e, UPT ;  /* 0x0000001e1400788c */ /* 0x000fe2000bf04070 */
[----:B------:R-:W-:Y:S01]  /*16b0*/  UMOV UR29, 0x30000 ;  /* 0x00030000001d7882 */ /* 0x000fe20000000000 */
[----:B------:R-:W-:Y:S01]  /*16c0*/  UMOV UR12, UR20 ;  /* 0x00000014000c7c82 */ /* 0x000fe20008000000 */
[----:B------:R-:W-:Y:S01]  /*16d0*/  UMOV UR13, UR28 ;  /* 0x0000001c000d7c82 */ /* 0x000fe20008000000 */
[----:B------:R-:W-:Y:S01]  /*16e0*/  UMOV UR25, UR5 ;  /* 0x0000000500197c82 */ /* 0x000fe20008000000 */
[----:B------:R-:W-:Y:S01]  /*16f0*/  UMOV UR26, UR6 ;  /* 0x00000006001a7c82 */ /* 0x000fe20008000000 */
[----:B---3--:R-:W-:Y:S05]  /*1700*/  @P2 BRA `(.L_x_28) ;  /* 0x0000000000102947 */ /* 0x008fea0003800000 */
[----:B------:R-:W-:-:S06]  /*1710*/  USHF.L.U32 UR17, UR34, 0x1f, URZ ;  /* 0x0000001f22117899 */ /* 0x000fcc00080006ff */
[----:B--2---:R-:W-:-:S04]  /*1720*/  MOV R3, UR17 ;  /* 0x0000001100037c02 */ /* 0x004fc80008000f00 */
[----:B------:R-:W2:Y:S02]  /*1730*/  SYNCS.PHASECHK.TRANS64.TRYWAIT P0, [UR5+0x30], R3 ;  /* 0x00003003ff0075a7 */ /* 0x000ea40008001105 */
[----:B--2---:R-:W-:Y:S05]  /*1740*/  @!P0 BRA `(.L_x_29) ;  /* 0x0000003400048947 */ /* 0x004fea0003800000 */
.L_x_28:
[----:B------:R-:W-:Y:S02]  /*1750*/  ELECT P1, URZ, PT ;  /* 0x0000000000ff782f */ /* 0x000fe40003820000 */
[----:B------:R-:W-:Y:S01]  /*1760*/  PLOP3.LUT P0, PT, PT, PT, UP0, 0x80, 0x8 ;  /* 0x000000000008781c */ /* 0x000fe20003f0f008 */
[----:B------:R-:W-:Y:S01]  /*1770*/  ULOP3.LUT UR34, UR34, UR9, URZ, 0x3c, !UPT ;  /* 0x0000000922227292 */ /* 0x000fe2000f8e3cff */
[----:B------:R-:W-:Y:S01]  /*1780*/  PLOP3.LUT P2, PT, PT, PT, PT, 0x80, 0x8 ;  /* 0x000000000008781c */ /* 0x000fe20003f4f070 */
[----:B------:R-:W-:Y:S02]  /*1790*/  USEL UR33, UR30, URZ, UP1 ;  /* 0x000000ff1e217287 */ /* 0x000fe40008800000 */
[----:B------:R-:W-:Y:S02]  /*17a0*/  UIADD3 UR24, UPT, UPT, UR24, 0x1d400, URZ ;  /* 0x0001d40018187890 */ /* 0x000fe4000fffe0ff */
[----:B------:R-:W-:Y:S02]  /*17b0*/  UIADD3 UR16, UPT, UPT, UR16, 0x35400, URZ ;  /* 0x0003540010107890 */ /* 0x000fe4000fffe0ff */
[----:B------:R-:W-:-:S02]  /*17c0*/  UIADD3 UR8, UPT, UPT, UR8, 0x36000, URZ ;  /* 0x0003600008087890 */ /* 0x000fc4000fffe0ff */
[----:B------:R-:W-:Y:S01]  /*17d0*/  @!UP0 USHF.L.U32 UR30, UR34, 0x1f, URZ ;  /* 0x0000001f221e8899 */ /* 0x000fe200080006ff */
[----:B------:R4:W-:Y:S01]  /*17e0*/  @P1 SYNCS.ARRIVE.TRANS64 RZ, [UR5], R4 ;  /* 0x00000004ffff19a7 */ /* 0x0009e20008000005 */
[----:B------:R-:W-:Y:S01]  /*17f0*/  @!UP0 ULEA UR31, UR33, UR32, 0x3 ;  /* 0x00000020211f8291 */ /* 0x000fe2000f8e18ff */
[----:B------:R-:W-:Y:S01]  /*1800*/  UTMALDG.2D [UR4], [UR42], desc[URZ] ;  /* 0x0000ff042a0075b4 */ /* 0x000fe20008009000 */
[----:B------:R-:W-:Y:S01]  /*1810*/  UMOV UR17, UR5 ;  /* 0x0000000500117c82 */ /* 0x000fe20008000000 */
[----:B------:R-:W-:Y:S01]  /*1820*/  UMOV UR9, UR5 ;  /* 0x0000000500097c82 */ /* 0x000fe20008000000 */
[----:B--2---:R-:W-:Y:S01]  /*1830*/  IMAD.U32 R3, RZ, RZ, UR30 ;  /* 0x0000001eff037e24 */ /* 0x004fe2000f8e00ff */
[----:B------:R-:W-:Y:S01]  /*1840*/  UIADD3 UR30, UPT, UPT, UR20, 0x1, URZ ;  /* 0x00000001141e7890 */ /* 0x000fe2000fffe0ff */
[----:B------:R-:W-:Y:S03]  /*1850*/  UTMALDG.3D.MULTICAST [UR24], [UR40], UR29, desc[URZ] ;  /* 0x0000ff18280073b4 */ /* 0x000fe6000801181d */
[----:B------:R-:W-:Y:S01]  /*1860*/  UISETP.NE.AND UP0, UPT, UR30, 0x20, UPT ;  /* 0x000000201e00788c */ /* 0x000fe2000bf05270 */
[----:B------:R2:W-:Y:S01]  /*1870*/  UTMALDG.3D [UR16], [UR38], desc[URZ] ;  /* 0x0000ff10260075b4 */ /* 0x0005e20008011000 */
[----:B------:R4:W-:Y:S01]  /*1880*/  UTMALDG.4D.MULTICAST [UR8], [UR36], UR29, desc[URZ] ;  /* 0x0000ff08240073b4 */ /* 0x0009e2000801981d */
[----:B------:R4:W3:Y:S01]  /*1890*/  @!P0 SYNCS.PHASECHK.TRANS64.TRYWAIT P2, [UR31+0x30], R3 ;  /* 0x00003003ff0085a7 */ /* 0x0008e2000804111f */
[----:B--2---:R-:W-:-:S05]  /*18a0*/  UMOV UR20, UR30 ;  /* 0x0000001e00147c82 */ /* 0x004fca0008000000 */
[----:B------:R-:W-:Y:S05]  /*18b0*/  BRA.U UP0, `(.L_x_30) ;  /* 0xfffffffd00507547 */ /* 0x000fea000b83ffff */
[----:B----4-:R-:W-:Y:S02]  /*18c0*/  LEA R3, R8, UR32, 0x3 ;  /* 0x0000002008037c11 */ /* 0x010fe4000f8e18ff */
[----:B------:R-:W-:-:S04]  /*18d0*/  SHF.L.U32 R4, R2, 0x1f, RZ ;  /* 0x0000001f02047819 */ /* 0x000fc800000006ff */
[----:B------:R-:W2:Y:S02]  /*18e0*/  SYNCS.PHASECHK.TRANS64.TRYWAIT P0, [R3+URZ+0x80], R4 ;  /* 0x00008004030075a7 */ /* 0x000ea400080011ff */
[----:B--2---:R-:W-:Y:S05]  /*18f0*/  @!P0 BRA `(.L_x_31) ;  /* 0x0000003000b88947 */ /* 0x004fea0003800000 */
.L_x_78:
[C---:B------:R-:W-:Y:S01]  /*1900*/  LEA R4, R8.reuse, UR32, 0x4 ;  /* 0x0000002008047c11 */ /* 0x040fe2000f8e20ff */
[----:B------:R-:W-:-:S05]  /*1910*/  VIADD R8, R8, 0x1 ;  /* 0x0000000108087836 */ /* 0x000fca0000000000 */
[----:B--2---:R-:W2:Y:S01]  /*1920*/  LDS.128 R4, [R4+0x36c10] ;  /* 0x036c100004047984 */ /* 0x004ea20000000c00 */
[C---:B------:R-:W-:Y:S01]  /*1930*/  ISETP.NE.AND P1, PT, R8.reuse, 0x2, PT ;  /* 0x000000020800780c */ /* 0x040fe20003f25270 */
[----:B------:R4:W-:Y:S06]  /*1940*/  MEMBAR.ALL.CTA ;  /* 0x0000000000007992 */ /* 0x0009ec0000008000 */
[----:B----4-:R-:W4:Y:S01]  /*1950*/  FENCE.VIEW.ASYNC.S ;  /* 0x00000000000073c6 */ /* 0x010f220000000000 */
[----:B------:R-:W-:Y:S01]  /*1960*/  SEL R8, R8, RZ, P1 ;  /* 0x000000ff08087207 */ /* 0x000fe20000800000 */
[----:B----4-:R4:W-:Y:S01]  /*1970*/  SYNCS.ARRIVE.TRANS64.ART0 RZ, [R3+URZ+0x90], R0 ;  /* 0x0000900003ff79a7 */ /* 0x0109e200085000ff */
[----:B--2---:R-:W-:-:S02]  /*1980*/  ISETP.NE.AND P0, PT, R7, 0x1, PT ;  /* 0x000000010700780c */ /* 0x004fc40003f05270 */
[----:B------:R-:W-:Y:S02]  /*1990*/  R2UR UR19, R4 ;  /* 0x00000000041372ca */ /* 0x000fe400000e0000 */
[----:B------:R-:W-:Y:S02]  /*19a0*/  R2UR UR11, R5 ;  /* 0x00000000050b72ca */ /* 0x000fe400000e0000 */
[----:B------:R-:W-:Y:S02]  /*19b0*/  R2UR UR28, R6 ;  /* 0x00000000061c72ca */ /* 0x000fe400000e0000 */
[----:B----4-:R-:W-:-:S04]  /*19c0*/  SEL R3, RZ, 0x1, P1 ;  /* 0x00000001ff037807 */ /* 0x010fc80000800000 */
[----:B------:R-:W-:Y:S01]  /*19d0*/  LOP3.LUT R2, R2, R3, RZ, 0x3c, !PT ;  /* 0x0000000302027212 */ /* 0x000fe200078e3cff */
[----:B------:R-:W-:Y:S08]  /*19e0*/  @!P0 BRA `(.L_x_32) ;  /* 0xfffffff800bc8947 */ /* 0x000ff0000383ffff */
.L_x_27:
[----:B------:R-:W-:Y:S02]  /*19f0*/  UIADD3 UR4, UPT, UPT, UR33, 0x2, URZ ;  /* 0x0000000221047890 */ /* 0x000fe4000fffe0ff */
[----:B------:R-:W-:-:S04]  /*1a00*/  UISETP.NE.AND UP0, UPT, UR33, 0x5, UPT ;  /* 0x000000052100788c */ /* 0x000fc8000bf05270 */
[----:B------:R-:W-:-:S04]  /*1a10*/  USEL UR4, UR4, 0x1, UP0 ;  /* 0x0000000104047887 */ /* 0x000fc80008000000 */
[----:B------:R-:W-:Y:S02]  /*1a20*/  UIADD3 UR5, UPT, UPT, UR4, 0x1, URZ ;  /* 0x0000000104057890 */ /* 0x000fe4000fffe0ff */
[----:B------:R-:W-:-:S04]  /*1a30*/  UISETP.NE.AND UP1, UPT, UR4, 0x6, UPT ;  /* 0x000000060400788c */ /* 0x000fc8000bf25270 */
[----:B------:R-:W-:Y:S02]  /*1a40*/  USEL UR5, UR5, 0x1, UP1 ;  /* 0x0000000105057887 */ /* 0x000fe40008800000 */
[----:B------:R-:W-:Y:S02]  /*1a50*/  UISETP.EQ.XOR UP1, UPT, UR33, 0x5, !UP1 ;  /* 0x000000052100788c */ /* 0x000fe4000cf22a70 */
[----:B------:R-:W-:Y:S02]  /*1a60*/  UIADD3 UR4, UPT, UPT, UR5, 0x1, URZ ;  /* 0x0000000105047890 */ /* 0x000fe4000fffe0ff */
[----:B------:R-:W-:Y:S02]  /*1a70*/  UISETP.NE.AND UP0, UPT, UR5, 0x6, UPT ;  /* 0x000000060500788c */ /* 0x000fe4000bf05270 */
[----:B------:R-:W-:Y:S02]  /*1a80*/  UISETP.EQ.XOR UP1, UPT, UR5, 0x6, UP1 ;  /* 0x000000060500788c */ /* 0x000fe40008f22a70 */
[----:B------:R-:W-:-:S04]  /*1a90*/  USEL UR4, UR4, 0x1, UP0 ;  /* 0x0000000104047887 */ /* 0x000fc80008000000 */
[----:B------:R-:W-:Y:S02]  /*1aa0*/  UIADD3 UR5, UPT, UPT, UR4, 0x1, URZ ;  /* 0x0000000104057890 */ /* 0x000fe4000fffe0ff */
[----:B------:R-:W-:Y:S02]  /*1ab0*/  UISETP.NE.AND UP0, UPT, UR4, 0x6, UPT ;  /* 0x000000060400788c */ /* 0x000fe4000bf05270 */
[----:B------:R-:W-:Y:S02]  /*1ac0*/  UISETP.EQ.XOR UP1, UPT, UR4, 0x6, UP1 ;  /* 0x000000060400788c */ /* 0x000fe40008f22a70 */
[----:B------:R-:W-:-:S04]  /*1ad0*/  USEL UR5, UR5, 0x1, UP0 ;  /* 0x0000000105057887 */ /* 0x000fc80008000000 */
[----:B------:R-:W-:Y:S02]  /*1ae0*/  UISETP.EQ.XOR UP1, UPT, UR5, 0x6, UP1 ;  /* 0x000000060500788c */ /* 0x000fe40008f22a70 */
[----:B------:R-:W-:Y:S02]  /*1af0*/  UISETP.NE.AND UP0, UPT, UR5, 0x6, UPT ;  /* 0x000000060500788c */ /* 0x000fe4000bf05270 */
[----:B------:R-:W-:Y:S02]  /*1b00*/  USEL UR4, URZ, 0x1, !UP1 ;  /* 0x00000001ff047887 */ /* 0x000fe4000c800000 */
[----:B------:R-:W-:Y:S02]  /*1b10*/  USEL UR5, UR5, URZ, UP0 ;  /* 0x000000ff05057287 */ /* 0x000fe40008000000 */
[----:B------:R-:W-:Y:S02]  /*1b20*/  ULOP3.LUT UR4, UR34, UR4, URZ, 0x3c, !UPT ;  /* 0x0000000422047292 */ /* 0x000fe4000f8e3cff */
[----:B------:R-:W-:-:S02]  /*1b30*/  ULEA UR5, UR5, UR32, 0x3 ;  /* 0x0000002005057291 */ /* 0x000fc4000f8e18ff */
[----:B------:R-:W-:-:S06]  /*1b40*/  USHF.L.U32 UR4, UR4, 0x1f, URZ ;  /* 0x0000001f04047899 */ /* 0x000fcc00080006ff */
[----:B------:R-:W-:-:S04]  /*1b50*/  MOV R0, UR4 ;  /* 0x0000000400007c02 */ /* 0x000fc80008000f00 */
[----:B------:R-:W4:Y:S02]  /*1b60*/  SYNCS.PHASECHK.TRANS64.TRYWAIT P0, [UR5+0x30], R0 ;  /* 0x00003000ff0075a7 */ /* 0x000f240008001105 */
[----:B----4-:R-:W-:Y:S05]  /*1b70*/  @!P0 BRA `(.L_x_33) ;  /* 0x0000003000308947 */ /* 0x010fea0003800000 */
.L_x_80:
[----:B------:R-:W-:-:S13]  /*1b80*/  ELECT P0, URZ, PT ;  /* 0x0000000000ff782f */ /* 0x000fda0003800000 */
[----:B--2---:R-:W-:-:S04]  /*1b90*/  @P0 MOV R0, 0x8400 ;  /* 0x0000840000000802 */ /* 0x004fc80000000f00 */
[----:B------:R4:W-:Y:S03]  /*1ba0*/  @P0 SYNCS.ARRIVE.TRANS64 RZ, [UR5], R0 ;  /* 0x00000000ffff09a7 */ /* 0x0009e60008000005 */
.L_x_25:
[----:B------:R-:W-:-:S13]  /*1bb0*/  ISETP.NE.AND P0, PT, R122, 0x4, PT ;  /* 0x000000047a00780c */ /* 0x000fda0003f05270 */
[----:B------:R-:W-:Y:S05]  /*1bc0*/  @P0 BRA `(.L_x_34) ;  /* 0x0000000800e40947 */ /* 0x000fea0003800000 */
[----:B------:R-:W5:Y:S08]  /*1bd0*/  S2UR UR12, SR_CgaCtaId ;  /* 0x00000000000c79c3 */ /* 0x000f700000008800 */
[----:B------:R-:W-:Y:S06]  /*1be0*/  BAR.SYNC.DEFER_BLOCKING 0x3, 0xa0 ;  /* 0x00c2800000007b1d */ /* 0x000fec0000010000 */
[----:B------:R-:W-:-:S02]  /*1bf0*/  UMOV UR4, 0x400 ;  /* 0x0000040000047882 */ /* 0x000fc40000000000 */
[----:B-----5:R-:W-:-:S09]  /*1c00*/  ULEA UR12, UR12, UR4, 0x18 ;  /* 0x000000040c0c7291 */ /* 0x020fd2000f8ec0ff */
[----:B------:R-:W2:Y:S01]  /*1c10*/  LDS R2, [UR12+0xa8] ;  /* 0x0000a80cff027984 */ /* 0x000ea20008000800 */
[----:B------:R-:W5:Y:S02]  /*1c20*/  SYNCS.PHASECHK.TRANS64.TRYWAIT P0, [UR12+0x80], RZ ;  /* 0x000080ffff0075a7 */ /* 0x000f64000800110c */
[----:B--2--5:R-:W-:Y:S05]  /*1c30*/  @!P0 BRA `(.L_x_35) ;  /* 0x0000003000208947 */ /* 0x024fea0003800000 */
.L_x_82:
[----:B------:R-:W5:Y:S01]  /*1c40*/  LDS R3, [UR12+0x36c1c] ;  /* 0x036c1c0cff037984 */ /* 0x000f620008000800 */
[----:B--2-4-:R-:W-:Y:S01]  /*1c50*/  IMAD.MOV.U32 R0, RZ, RZ, 0x1 ;  /* 0x00000001ff007424 */ /* 0x014fe200078e00ff */
[----:B------:R-:W-:Y:S01]  /*1c60*/  R2UR UR36, R2 ;  /* 0x00000000022472ca */ /* 0x000fe200000e0000 */
[----:B------:R-:W-:Y:S01]  /*1c70*/  HFMA2 R2, -RZ, RZ, 0, 5.9604644775390625e-08 ;  /* 0x00000001ff027431 */ /* 0x000fe200000001ff */
[----:B------:R2:W-:Y:S06]  /*1c80*/  MEMBAR.ALL.CTA ;  /* 0x0000000000007992 */ /* 0x0005ec0000008000 */
[----:B--2---:R-:W2:Y:S01]  /*1c90*/  FENCE.VIEW.ASYNC.S ;  /* 0x00000000000073c6 */ /* 0x004ea20000000000 */
[----:B------:R-:W-:Y:S01]  /*1ca0*/  IMAD.MOV.U32 R7, RZ, RZ, 0x1 ;  /* 0x00000001ff077424 */ /* 0x000fe200078e00ff */
[----:B--2---:R2:W-:Y:S01]  /*1cb0*/  SYNCS.ARRIVE.TRANS64.ART0 RZ, [UR12+0x90], R0 ;  /* 0x00009000ffff79a7 */ /* 0x0045e2000850000c */
[----:B-----5:R-:W-:-:S13]  /*1cc0*/  ISETP.NE.AND P0, PT, R3, 0x1, PT ;  /* 0x000000010300780c */ /* 0x020fda0003f05270 */
[----:B--2---:R-:W-:Y:S05]  /*1cd0*/  @P0 BRA `(.L_x_36) ;  /* 0x0000000800780947 */ /* 0x004fea0003800000 */
[----:B------:R-:W-:Y:S01]  /*1ce0*/  UIADD3 UR10, UPT, UPT, UR36, 0x100, URZ ;  /* 0x00000100240a7890 */ /* 0x000fe2000fffe0ff */
[----:B------:R-:W-:Y:S01]  /*1cf0*/  MOV R6, 0x1 ;  /* 0x0000000100067802 */ /* 0x000fe20000000f00 */
[----:B------:R-:W-:Y:S01]  /*1d00*/  UIADD3 UR8, UPT, UPT, UR36, 0x40000100, URZ ;  /* 0x4000010024087890 */ /* 0x000fe2000fffe0ff */
[----:B------:R-:W-:Y:S01]  /*1d10*/  MOV R5, RZ ;  /* 0x000000ff00057202 */ /* 0x000fe20000000f00 */
[----:B------:R-:W-:Y:S01]  /*1d20*/  UIADD3 UR6, UPT, UPT, UR36, -0x7fffff00, URZ ;  /* 0x8000010024067890 */ /* 0x000fe2000fffe0ff */
[----:B------:R-:W-:Y:S01]  /*1d30*/  MOV R7, 0x1 ;  /* 0x0000000100077802 */ /* 0x000fe20000000f00 */
[----:B------:R-:W-:Y:S02]  /*1d40*/  UIADD3 UR4, UPT, UPT, UR36, -0x3fffff00, URZ ;  /* 0xc000010024047890 */ /* 0x000fe4000fffe0ff */
[----:B------:R-:W-:Y:S01]  /*1d50*/  UIADD3 UR13, UPT, UPT, UR12, 0x5400, URZ ;  /* 0x000054000c0d7890 */ /* 0x000fe2000fffe0ff */
[----:B------:R-:W-:Y:S01]  /*1d60*/  UMOV UR31, 0x8a02000 ;  /* 0x08a02000001f7882 */ /* 0x000fe20000000000 */
[----:B------:R-:W-:-:S02]  /*1d70*/  UIADD3 UR11, UPT, UPT, UR36, 0x110, URZ ;  /* 0x00000110240b7890 */ /* 0x000fc4000fffe0ff */
[----:B------:R-:W-:Y:S02]  /*1d80*/  UIADD3 UR9, UPT, UPT, UR36, 0x40000110, URZ ;  /* 0x4000011024097890 */ /* 0x000fe4000fffe0ff */
[----:B------:R-:W-:Y:S02]  /*1d90*/  UIADD3 UR7, UPT, UPT, UR36, -0x7ffffef0, URZ ;  /* 0x8000011024077890 */ /* 0x000fe4000fffe0ff */
[----:B------:R-:W-:Y:S02]  /*1da0*/  UIADD3 UR5, UPT, UPT, UR36, -0x3ffffef0, URZ ;  /* 0xc000011024057890 */ /* 0x000fe4000fffe0ff */
[----:B------:R-:W-:Y:S02]  /*1db0*/  USHF.R.U32.HI UR30, URZ, 0x1, UR10 ;  /* 0x00000001ff1e7899 */ /* 0x000fe4000801160a */
[----:B------:R-:W-:Y:S02]  /*1dc0*/  USHF.R.U32.HI UR27, URZ, 0x1, UR8 ;  /* 0x00000001ff1b7899 */ /* 0x000fe40008011608 */
[----:B------:R-:W-:-:S02]  /*1dd0*/  USHF.R.U32.HI UR18, URZ, 0x1, UR6 ;  /* 0x00000001ff127899 */ /* 0x000fc40008011606 */
[----:B------:R-:W-:Y:S02]  /*1de0*/  USHF.R.U32.HI UR16, URZ, 0x1, UR4 ;  /* 0x00000001ff107899 */ /* 0x000fe40008011604 */
[----:B------:R-:W-:Y:S02]  /*1df0*/  UIADD3 UR19, UPT, UPT, UR12, 0x36000, URZ ;  /* 0x000360000c137890 */ /* 0x000fe4000fffe0ff */
[----:B------:R-:W-:Y:S02]  /*1e00*/  UIADD3 UR20, UPT, UPT, UR12, 0x35400, URZ ;  /* 0x000354000c147890 */ /* 0x000fe4000fffe0ff */
[----:B------:R-:W-:Y:S02]  /*1e10*/  UIADD3 UR24, UPT, UPT, UR12, 0x1d400, URZ ;  /* 0x0001d4000c187890 */ /* 0x000fe4000fffe0ff */
[----:B------:R-:W-:Y:S02]  /*1e20*/  ULOP3.LUT UR28, UR21, 0x3, URZ, 0xfc, !UPT ;  /* 0x00000003151c7892 */ /* 0x000fe4000f8efcff */
[----:B------:R-:W-:-:S02]  /*1e30*/  USEL UR38, URZ, 0x4000, UP6 ;  /* 0x00004000ff267887 */ /* 0x000fc4000b000000 */
[----:B------:R-:W-:Y:S02]  /*1e40*/  ULOP3.LUT UR26, UR21, 0xffff, URZ, 0xc0, !UPT ;  /* 0x0000ffff151a7892 */ /* 0x000fe4000f8ec0ff */
[----:B------:R-:W-:Y:S02]  /*1e50*/  USEL UR31, UR31, 0x8a00000, !UP5 ;  /* 0x08a000001f1f7887 */ /* 0x000fe4000e800000 */
[----:B------:R-:W-:Y:S02]  /*1e60*/  USHF.R.U32.HI UR21, URZ, 0x4, UR13 ;  /* 0x00000004ff157899 */ /* 0x000fe4000801160d */
[----:B------:R-:W-:Y:S02]  /*1e70*/  USHF.R.U32.HI UR29, URZ, 0x1a, UR11 ;  /* 0x0000001aff1d7899 */ /* 0x000fe4000801160b */
[----:B------:R-:W-:Y:S02]  /*1e80*/  USHF.R.U32.HI UR25, URZ, 0x1a, UR9 ;  /* 0x0000001aff197899 */ /* 0x000fe40008011609 */
[----:B------:R-:W-:-:S02]  /*1e90*/  USHF.R.U32.HI UR17, URZ, 0x1a, UR7 ;  /* 0x0000001aff117899 */ /* 0x000fc40008011607 */
[----:B------:R-:W-:Y:S02]  /*1ea0*/  USHF.R.U32.HI UR13, URZ, 0x1a, UR5 ;  /* 0x0000001aff0d7899 */ /* 0x000fe40008011605 */
[----:B------:R-:W-:Y:S02]  /*1eb0*/  ULOP3.LUT UR30, UR30, 0x60000000, URZ, 0xc0, !UPT ;  /* 0x600000001e1e7892 */ /* 0x000fe4000f8ec0ff */
[----:B------:R-:W-:Y:S02]  /*1ec0*/  ULOP3.LUT UR27, UR27, 0x60000000, URZ, 0xc0, !UPT ;  /* 0x600000001b1b7892 */ /* 0x000fe4000f8ec0ff */
[----:B------:R-:W-:Y:S02]  /*1ed0*/  ULOP3.LUT UR18, UR18, 0x60000000, URZ, 0xc0, !UPT ;  /* 0x6000000012127892 */ /* 0x000fe4000f8ec0ff */
[----:B------:R-:W-:Y:S02]  /*1ee0*/  ULOP3.LUT UR16, UR16, 0x60000000, URZ, 0xc0, !UPT ;  /* 0x6000000010107892 */ /* 0x000fe4000f8ec0ff */
[----:B------:R-:W-:-:S02]  /*1ef0*/  USHF.R.U32.HI UR19, URZ, 0x4, UR19 ;  /* 0x00000004ff137899 */ /* 0x000fc40008011613 */
[----:B------:R-:W-:Y:S02]  /*1f00*/  USHF.R.U32.HI UR20, URZ, 0x4, UR20 ;  /* 0x00000004ff147899 */ /* 0x000fe40008011614 */
[----:B------:R-:W-:Y:S02]  /*1f10*/  USHF.R.U32.HI UR24, URZ, 0x4, UR24 ;  /* 0x00000004ff187899 */ /* 0x000fe40008011618 */
[----:B------:R-:W-:Y:S02]  /*1f20*/  UIADD3 UR38, UPT, UPT, UR38, UR31, URZ ;  /* 0x0000001f26267290 */ /* 0x000fe4000fffe0ff */
[----:B------:R-:W-:Y:S02]  /*1f30*/  ULOP3.LUT UR29, UR30, 0x30, UR29, 0xf8, !UPT ;  /* 0x000000301e1d7892 */ /* 0x000fe4000f8ef81d */
[----:B------:R-:W-:Y:S02]  /*1f40*/  ULOP3.LUT UR25, UR27, 0x30, UR25, 0xf8, !UPT ;  /* 0x000000301b197892 */ /* 0x000fe4000f8ef819 */
[----:B------:R-:W-:-:S02]  /*1f50*/  ULOP3.LUT UR17, UR18, 0x30, UR17, 0xf8, !UPT ;  /* 0x0000003012117892 */ /* 0x000fc4000f8ef811 */
[----:B------:R-:W-:Y:S02]  /*1f60*/  ULOP3.LUT UR13, UR16, 0x30, UR13, 0xf8, !UPT ;  /* 0x00000030100d7892 */ /* 0x000fe4000f8ef80d */
[----:B------:R-:W-:Y:S02]  /*1f70*/  ULOP3.LUT UR19, UR19, 0x3fc0, URZ, 0xc0, !UPT ;  /* 0x00003fc013137892 */ /* 0x000fe4000f8ec0ff */
[----:B------:R-:W-:Y:S02]  /*1f80*/  ULOP3.LUT UR20, UR20, 0x3fc0, URZ, 0xc0, !UPT ;  /* 0x00003fc014147892 */ /* 0x000fe4000f8ec0ff */
[----:B------:R-:W-:Y:S02]  /*1f90*/  ULOP3.LUT UR21, UR21, 0x3fc0, URZ, 0xc0, !UPT ;  /* 0x00003fc015157892 */ /* 0x000fe4000f8ec0ff */
[----:B------:R-:W-:Y:S02]  /*1fa0*/  ULOP3.LUT UR24, UR24, 0x3fc0, URZ, 0xc0, !UPT ;  /* 0x00003fc018187892 */ /* 0x000fe4000f8ec0ff */
[----:B------:R-:W-:-:S02]  /*1fb0*/  ULOP3.LUT UR51, UR29, UR38, URZ, 0xfc, !UPT ;  /* 0x000000261d337292 */ /* 0x000fc4000f8efcff */
[----:B------:R-:W-:Y:S02]  /*1fc0*/  ULOP3.LUT UR45, UR25, UR38, URZ, 0xfc, !UPT ;  /* 0x00000026192d7292 */ /* 0x000fe4000f8efcff */
[----:B------:R-:W-:Y:S02]  /*1fd0*/  ULOP3.LUT UR41, UR17, UR38, URZ, 0xfc, !UPT ;  /* 0x0000002611297292 */ /* 0x000fe4000f8efcff */
[----:B------:R-:W-:Y:S02]  /*1fe0*/  ULOP3.LUT UR39, UR13, UR38, URZ, 0xfc, !UPT ;  /* 0x000000260d277292 */ /* 0x000fe4000f8efcff */
[----:B------:R-:W-:Y:S02]  /*1ff0*/  ULOP3.LUT UR28, UR28, 0xffff, URZ, 0xc0, !UPT ;  /* 0x0000ffff1c1c7892 */ /* 0x000fe4000f8ec0ff */
[----:B------:R-:W-:Y:S02]  /*2000*/  ULOP3.LUT UR19, UR19, 0x10000, URZ, 0xfc, !UPT ;  /* 0x0001000013137892 */ /* 0x000fe4000f8efcff */
[----:B------:R-:W-:-:S02]  /*2010*/  ULOP3.LUT UR20, UR20, 0x10000, URZ, 0xfc, !UPT ;  /* 0x0001000014147892 */ /* 0x000fc4000f8efcff */
[----:B------:R-:W-:Y:S02]  /*2020*/  ULOP3.LUT UR21, UR21, 0x10000, URZ, 0xfc, !UPT ;  /* 0x0001000015157892 */ /* 0x000fe4000f8efcff */
[----:B------:R-:W-:Y:S01]  /*2030*/  ULOP3.LUT UR24, UR24, 0x10000, URZ, 0xfc, !UPT ;  /* 0x0001000018187892 */ /* 0x000fe2000f8efcff */
[----:B------:R-:W-:Y:S01]  /*2040*/  UMOV UR35, URZ ;  /* 0x000000ff00237c82 */ /* 0x000fe20008000000 */
[----:B------:R-:W-:Y:S01]  /*2050*/  UMOV UR34, URZ ;  /* 0x000000ff00227c82 */ /* 0x000fe20008000000 */
[----:B------:R-:W-:Y:S01]  /*2060*/  UMOV UR33, URZ ;  /* 0x000000ff00217c82 */ /* 0x000fe20008000000 */
[----:B------:R-:W-:Y:S01]  /*2070*/  UMOV UR50, URZ ;  /* 0x000000ff00327c82 */ /* 0x000fe20008000000 */
[----:B------:R-:W-:Y:S01]  /*2080*/  UMOV UR44, URZ ;  /* 0x000000ff002c7c82 */ /* 0x000fe20008000000 */
[----:B------:R-:W-:Y:S01]  /*2090*/  UMOV UR40, URZ ;  /* 0x000000ff00287c82 */ /* 0x000fe20008000000 */
[----:B------:R-:W-:-:S05]  /*20a0*/  UMOV UR38, URZ ;  /* 0x000000ff00267c82 */ /* 0x000fca0008000000 */
.L_x_43:
[----:B------:R-:W-:Y:S01]  /*20b0*/  USHF.L.U32 UR13, UR34, 0x1f, URZ ;  /* 0x0000001f220d7899 */ /* 0x000fe200080006ff */
[----:B----4-:R-:W-:Y:S01]  /*20c0*/  SHF.L.U32 R3, R7, 0x1f, RZ ;  /* 0x0000001f07037819 */ /* 0x010fe200000006ff */
[----:B------:R-:W-:Y:S02]  /*20d0*/  ULEA UR16, UR33, UR12, 0x3 ;  /* 0x0000000c21107291 */ /* 0x000fe4000f8e18ff */
[----:B------:R-:W-:Y:S02]  /*20e0*/  ULEA UR18, UR35, UR12, 0x3 ;  /* 0x0000000c23127291 */ /* 0x000fe4000f8e18ff */
[----:B------:R-:W-:Y:S01]  /*20f0*/  MOV R2, UR13 ;  /* 0x0000000d00027c02 */ /* 0x000fe20008000f00 */
[----:B------:R-:W-:Y:S02]  /*2100*/  ULEA UR17, UR35, UR36, 0x7 ;  /* 0x0000002423117291 */ /* 0x000fe4000f8e38ff */
[----:B------:R-:W-:Y:S02]  /*2110*/  UPLOP3.LUT UP2, UPT, UPT, UPT, UPT, 0x40, 0x4 ;  /* 0x000000000004789c */ /* 0x000fe40003f4e870 */
[----:B------:R2:W4:Y:S02]  /*2120*/  SYNCS.PHASECHK.TRANS64.TRYWAIT P1, [UR16], R2 ;  /* 0x00000002ff0075a7 */ /* 0x0005240008021110 */
[----:B------:R-:W5:Y:S02]  /*2130*/  SYNCS.PHASECHK.TRANS64.TRYWAIT P0, [UR18+0x70], R3 ;  /* 0x00007003ff0075a7 */ /* 0x000f640008001112 */
[----:B--2-45:R-:W-:Y:S05]  /*2140*/  @P0 BRA `(.L_x_37) ;  /* 0x0000000000080947 */ /* 0x034fea0003800000 */
[----:B------:R-:W2:Y:S02]  /*2150*/  SYNCS.PHASECHK.TRANS64.TRYWAIT P0, [UR18+0x70], R3 ;  /* 0x00007003ff0075a7 */ /* 0x000ea40008001112 */
[----:B--2---:R-:W-:Y:S05]  /*2160*/  @!P0 BRA `(.L_x_38) ;  /* 0x0000002800ec8947 */ /* 0x004fea0003800000 */
.L_x_37:
[----:B------:R-:W-:-:S05]  /*2170*/  UMOV UR31, URZ ;  /* 0x000000ff001f7c82 */ /* 0x000fca0008000000 */
.L_x_41:
[----:B------:R-:W-:Y:S02]  /*2180*/  USHF.L.U32 UR32, UR33, 0xa, URZ ;  /* 0x0000000a21207899 */ /* 0x000fe400080006ff */
[----:B------:R-:W-:Y:S02]  /*2190*/  UIADD3 UR25, UPT, UPT, UR33, 0x1, URZ ;  /* 0x0000000121197890 */ /* 0x000fe4000fffe0ff */
[----:B------:R-:W-:Y:S02]  /*21a0*/  UISETP.GT.U32.AND UP0, UPT, UR31, 0x1e, UPT ;  /* 0x0000001e1f00788c */ /* 0x000fe4000bf04070 */
[----:B----4-:R-:W-:Y:S02]  /*21b0*/  USHF.L.U32 UR56, UR33, 0x5, URZ ;  /* 0x0000000521387899 */ /* 0x010fe400080006ff */
[----:B------:R-:W-:Y:S02]  /*21c0*/  UIADD3 UR16, UPT, UPT, UR32, 0x6, URZ ;  /* 0x0000000620107890 */ /* 0x000fe4000fffe0ff */
[----:B------:R-:W-:Y:S01]  /*21d0*/  ULEA UR13, UR33, UR12, 0x3 ;  /* 0x0000000c210d7291 */ /* 0x000fe2000f8e18ff */
[----:B------:R-:W-:Y:S01]  /*21e0*/  PLOP3.LUT P0, PT, PT, PT, UP0, 0x80, 0x8 ;  /* 0x000000000008781c */ /* 0x000fe20003f0f008 */
[----:B------:R-:W-:Y:S02]  /*21f0*/  UISETP.NE.AND UP1, UPT, UR25, 0x6, UPT ;  /* 0x000000061900788c */ /* 0x000fe4000bf25270 */
[----:B------:R-:W-:Y:S02]  /*2200*/  UIADD3 UR58, UPT, UPT, UR56, UR20, URZ ;  /* 0x00000014383a7290 */ /* 0x000fe4000fffe0ff */
[----:B------:R-:W-:Y:S02]  /*2210*/  UIADD3 UR54, UPT, UPT, UR32, UR24, URZ ;  /* 0x0000001820367290 */ /* 0x000fe4000fffe0ff */
[----:B------:R-:W-:Y:S02]  /*2220*/  UIADD3 UR52, UPT, UPT, UR32, UR21, URZ ;  /* 0x0000001520347290 */ /* 0x000fe4000fffe0ff */
[----:B------:R-:W-:Y:S02]  /*2230*/  UIADD3 UR48, UPT, UPT, UR24, 0x2, UR32 ;  /* 0x0000000218307890 */ /* 0x000fe4000fffe020 */
[----:B------:R-:W-:Y:S02]  /*2240*/  UIADD3 UR46, UPT, UPT, UR21, 0x2, UR32 ;  /* 0x00000002152e7890 */ /* 0x000fe4000fffe020 */
[----:B------:R-:W-:Y:S02]  /*2250*/  UIADD3 UR42, UPT, UPT, UR24, 0x4, UR32 ;  /* 0x00000004182a7890 */ /* 0x000fe4000fffe020 */
[----:B------:R-:W-:Y:S02]  /*2260*/  UIADD3 UR30, UPT, UPT, UR16, UR24, URZ ;  /* 0x00000018101e7290 */ /* 0x000fe4000fffe0ff */
[----:B------:R-:W-:Y:S02]  /*2270*/  UIADD3 UR56, UPT, UPT, UR56, UR19, URZ ;  /* 0x0000001338387290 */ /* 0x000fe4000fffe0ff */
[----:B------:R-:W-:Y:S02]  /*2280*/  UIADD3 UR32, UPT, UPT, UR21, 0x4, UR32 ;  /* 0x0000000415207890 */ /* 0x000fe4000fffe020 */
[----:B------:R-:W-:Y:S02]  /*2290*/  UIADD3 UR29, UPT, UPT, UR13, 0x30, URZ ;  /* 0x000000300d1d7890 */ /* 0x000fe4000fffe0ff */
[----:B------:R-:W-:Y:S02]  /*22a0*/  USEL UR27, URZ, 0x1, UP1 ;  /* 0x00000001ff1b7887 */ /* 0x000fe40008800000 */
[----:B------:R-:W-:Y:S02]  /*22b0*/  UIADD3 UR16, UPT, UPT, UR16, UR21, URZ ;  /* 0x0000001510107290 */ /* 0x000fe4000fffe0ff */
[----:B------:R-:W-:Y:S01]  /*22c0*/  USEL UR33, UR25, URZ, UP1 ;  /* 0x000000ff19217287 */ /* 0x000fe20008800000 */
[----:B------:R-:W-:Y:S01]  /*22d0*/  UMOV UR59, 0x4008 ;  /* 0x00004008003b7882 */ /* 0x000fe20000000000 */
[----:B------:R-:W-:Y:S01]  /*22e0*/  UMOV UR57, 0x4008 ;  /* 0x0000400800397882 */ /* 0x000fe20000000000 */
[----:B------:R-:W-:Y:S01]  /*22f0*/  UMOV UR55, 0x40004040 ;  /* 0x4000404000377882 */ /* 0x000fe20000000000 */
[----:B------:R-:W-:Y:S01]  /*2300*/  UMOV UR53, 0x40004040 ;  /* 0x4000404000357882 */ /* 0x000fe20000000000 */
[----:B------:R-:W-:Y:S01]  /*2310*/  UMOV UR49, 0x40004040 ;  /* 0x4000404000317882 */ /* 0x000fe20000000000 */
[----:B------:R-:W-:Y:S01]  /*2320*/  UMOV UR47, 0x40004040 ;  /* 0x40004040002f7882 */ /* 0x000fe20000000000 */
[----:B------:R-:W-:Y:S01]  /*2330*/  UMOV UR43, 0x40004040 ;  /* 0x40004040002b7882 */ /* 0x000fe20000000000 */
[----:B--2---:R-:W-:Y:S05]  /*2340*/  @P1 BRA `(.L_x_39) ;  /* 0x0000000000101947 */ /* 0x004fea0003800000 */
[----:B------:R-:W-:Y:S06]  /*2350*/  USHF.L.U32 UR25, UR34, 0x1f, URZ ;  /* 0x0000001f22197899 */ /* 0x000fec00080006ff */
[----:B--2---:R-:W-:Y:S04]  /*2360*/  MOV R2, UR25 ;  /* 0x0000001900027c02 */ /* 0x004fe80008000f00 */
[----:B------:R-:W2:Y:S02]  /*2370*/  SYNCS.PHASECHK.TRANS64.TRYWAIT P1, [UR13], R2 ;  /* 0x00000002ff0075a7 */ /* 0x000ea4000802110d */
[----:B--2---:R-:W-:Y:S05]  /*2380*/  @!P1 BRA `(.L_x_40) ;  /* 0x0000002800849947 */ /* 0x004fea0003800000 */
.L_x_39:
[----:B------:R-:W-:Y:S01]  /*2390*/  ULOP3.LUT UR34, UR34, UR27, URZ, 0x3c, !UPT ;  /* 0x0000001b22227292 */ /* 0x000fe2000f8e3cff */
[----:B------:R-:W-:Y:S01]  /*23a0*/  PLOP3.LUT P1, PT, PT, PT, PT, 0x80, 0x8 ;  /* 0x000000000008781c */ /* 0x000fe20003f2f070 */
[----:B------:R-:W-:Y:S01]  /*23b0*/  UIADD3 UR31, UPT, UPT, UR31, 0x1, URZ ;  /* 0x000000011f1f7890 */ /* 0x000fe2000fffe0ff */
[----:B------:R4:W-:Y:S01]  /*23c0*/  UTCCP.T.S.4x32dp128bit tmem[UR36+0x100], gdesc[UR58] ;  /* 0x0001003a240079e7 */ /* 0x0009e20009100000 */
[----:B------:R-:W-:Y:S01]  /*23d0*/  UMOV UR64, UR16 ;  /* 0x0000001000407c82 */ /* 0x000fe20008000000 */
[----:B------:R-:W-:Y:S01]  /*23e0*/  @!UP0 USHF.L.U32 UR13, UR34, 0x1f, URZ ;  /* 0x0000001f220d8899 */ /* 0x000fe200080006ff */
[----:B------:R4:W-:Y:S01]  /*23f0*/  UTCCP.T.S.4x32dp128bit tmem[UR36+0x110], gdesc[UR56] ;  /* 0x00011038240079e7 */ /* 0x0009e20009100000 */
[----:B------:R-:W-:Y:S01]  /*2400*/  @!UP0 ULEA UR16, UR33, UR12, 0x3 ;  /* 0x0000000c21108291 */ /* 0x000fe2000f8e18ff */
[----:B------:R4:W-:Y:S01]  /*2410*/  UTCQMMA gdesc[UR52], gdesc[UR54], tmem[UR17], tmem[UR50], idesc[UR51], tmem[UR10], UP2 ;  /* 0x000a323634007dea */ /* 0x0009e20009000311 */
[----:B------:R-:W-:Y:S01]  /*2420*/  UMOV UR60, UR32 ;  /* 0x00000020003c7c82 */ /* 0x000fe20008000000 */
[----:B------:R-:W-:Y:S01]  /*2430*/  UMOV UR61, 0x40004040 ;  /* 0x40004040003d7882 */ /* 0x000fe20000000000 */
[----:B--2---:R-:W-:Y:S01]  /*2440*/  MOV R2, UR13 ;  /* 0x0000000d00027c02 */ /* 0x004fe20008000f00 */
[----:B------:R4:W-:Y:S01]  /*2450*/  UTCQMMA gdesc[UR46], gdesc[UR48], tmem[UR17], tmem[UR44], idesc[UR45], tmem[UR8], UPT ;  /* 0x00082c302e007dea */ /* 0x0009e2000b800311 */
[----:B------:R-:W-:Y:S01]  /*2460*/  UMOV UR62, UR30 ;  /* 0x0000001e003e7c82 */ /* 0x000fe20008000000 */
[----:B------:R-:W-:Y:S01]  /*2470*/  UMOV UR63, 0x40004040 ;  /* 0x40004040003f7882 */ /* 0x000fe20000000000 */
[----:B------:R-:W-:Y:S01]  /*2480*/  UMOV UR65, 0x40004040 ;  /* 0x4000404000417882 */ /* 0x000fe20000000000 */
[----:B------:R4:W-:Y:S01]  /*2490*/  UTCQMMA gdesc[UR60], gdesc[UR42], tmem[UR17], tmem[UR40], idesc[UR41], tmem[UR6], UPT ;  /* 0x0006282a3c007dea */ /* 0x0009e2000b800311 */
[----:B------:R4:W-:Y:S01]  /*24a0*/  UTCQMMA gdesc[UR64], gdesc[UR62], tmem[UR17], tmem[UR38], idesc[UR39], tmem[UR4], UPT ;  /* 0x0004263e40007dea */ /* 0x0009e2000b800311 */
[----:B------:R4:W-:Y:S01]  /*24b0*/  UTCBAR.MULTICAST [UR29], URZ, UR28 ;  /* 0x000000ff1d0073e9 */ /* 0x0009e2000800081c */
[----:B------:R4:W2:Y:S01]  /*24c0*/  @!P0 SYNCS.PHASECHK.TRANS64.TRYWAIT P1, [UR16], R2 ;  /* 0x00000002ff0085a7 */ /* 0x0008a20008021110 */
[----:B------:R-:W-:Y:S02]  /*24d0*/  UISETP.NE.AND UP0, UPT, UR31, 0x20, UPT ;  /* 0x000000201f00788c */ /* 0x000fe4000bf05270 */
[----:B------:R-:W-:Y:S07]  /*24e0*/  UPLOP3.LUT UP2, UPT, UPT, UPT, UPT, 0x80, 0x8 ;  /* 0x000000000008789c */ /* 0x000fee0003f4f070 */
[----:B------:R-:W-:Y:S05]  /*24f0*/  BRA.U UP0, `(.L_x_41) ;  /* 0xfffffffd00207547 */ /* 0x000fea000b83ffff */
[----:B------:R-:W-:Y:S01]  /*2500*/  UIADD3 UR35, UPT, UPT, UR35, 0x1, URZ ;  /* 0x0000000123237890 */ /* 0x000fe2000fffe0ff */
[----:B------:R-:W-:Y:S01]  /*2510*/  LEA R3, R6, UR12, 0x3 ;  /* 0x0000000c06037c11 */ /* 0x000fe2000f8e18ff */
[----:B------:R-:W-:Y:S01]  /*2520*/  UIADD3 UR18, UPT, UPT, UR18, 0x60, URZ ;  /* 0x0000006012127890 */ /* 0x000fe2000fffe0ff */
[----:B----4-:R-:W-:Y:S01]  /*2530*/  IMAD.U32 R2, R5, -0x80000000, RZ ;  /* 0x8000000005027824 */ /* 0x010fe200078e00ff */
[----:B------:R-:W-:-:S04]  /*2540*/  UISETP.NE.AND UP0, UPT, UR35, 0x2, UPT ;  /* 0x000000022300788c */ /* 0x000fc8000bf05270 */
[----:B------:R-:W-:Y:S02]  /*2550*/  USEL UR13, URZ, 0x1, UP0 ;  /* 0x00000001ff0d7887 */ /* 0x000fe40008000000 */
[----:B------:R-:W-:Y:S01]  /*2560*/  USEL UR35, UR35, URZ, UP0 ;  /* 0x000000ff23237287 */ /* 0x000fe20008000000 */
[----:B------:R4:W-:Y:S03]  /*2570*/  UTCBAR.MULTICAST [UR18], URZ, UR26 ;  /* 0x000000ff120073e9 */ /* 0x0009e6000800081a */
[----:B------:R-:W-:Y:S01]  /*2580*/  ULEA UR16, UR35, UR12, 0x3 ;  /* 0x0000000c23107291 */ /* 0x000fe2000f8e18ff */
[----:B------:R-:W-:-:S05]  /*2590*/  LOP3.LUT R7, R7, UR13, RZ, 0x3c, !PT ;  /* 0x0000000d07077c12 */ /* 0x000fca000f8e3cff */
[----:B------:R-:W-:-:S04]  /*25a0*/  IMAD.U32 R4, R7, -0x80000000, RZ ;  /* 0x8000000007047824 */ /* 0x000fc800078e00ff */
[----:B------:R4:W-:Y:S01]  /*25b0*/  SYNCS.PHASECHK.TRANS64.TRYWAIT PT, [UR16+0x70], R4 ;  /* 0x00007004ff0075a7 */ /* 0x0009e200080e1110 */
[----:B------:R-:W5:Y:S02]  /*25c0*/  SYNCS.PHASECHK.TRANS64.TRYWAIT P0, [R3+URZ+0x80], R2 ;  /* 0x00008002030075a7 */ /* 0x000f6400080011ff */
[----:B----45:R-:W-:Y:S05]  /*25d0*/  @!P0 BRA `(.L_x_42) ;  /* 0x0000002800108947 */ /* 0x030fea0003800000 */
.L_x_86:
[C---:B------:R-:W-:Y:S01]  /*25e0*/  LEA R2, R6.reuse, UR12, 0x4 ;  /* 0x0000000c06027c11 */ /* 0x040fe2000f8e20ff */
[----:B------:R-:W-:-:S05]  /*25f0*/  VIADD R6, R6, 0x1 ;  /* 0x0000000106067836 */ /* 0x000fca0000000000 */
[----:B------:R-:W5:Y:S01]  /*2600*/  LDS R2, [R2+0x36c1c] ;  /* 0x036c1c0002027984 */ /* 0x000f620000000800 */
[C---:B--2---:R-:W-:Y:S01]  /*2610*/  ISETP.NE.AND P1, PT, R6.reuse, 0x2, PT ;  /* 0x000000020600780c */ /* 0x044fe20003f25270 */
[----:B------:R2:W-:Y:S06]  /*2620*/  MEMBAR.ALL.CTA ;  /* 0x0000000000007992 */ /* 0x0005ec0000008000 */
[----:B--2---:R-:W2:Y:S01]  /*2630*/  FENCE.VIEW.ASYNC.S ;  /* 0x00000000000073c6 */ /* 0x004ea20000000000 */
[----:B------:R-:W-:Y:S02]  /*2640*/  SEL R4, RZ, 0x1, P1 ;  /* 0x00000001ff047807 */ /* 0x000fe40000800000 */
[----:B------:R-:W-:-:S02]  /*2650*/  SEL R6, R6, RZ, P1 ;  /* 0x000000ff06067207 */ /* 0x000fc40000800000 */
[----:B------:R-:W-:Y:S01]  /*2660*/  LOP3.LUT R5, R5, R4, RZ, 0x3c, !PT ;  /* 0x0000000405057212 */ /* 0x000fe200078e3cff */
[----:B--2---:R2:W-:Y:S01]  /*2670*/  SYNCS.ARRIVE.TRANS64.ART0 RZ, [R3+URZ+0x90], R0 ;  /* 0x0000900003ff79a7 */ /* 0x0045e200085000ff */
[----:B-----5:R-:W-:-:S13]  /*2680*/  ISETP.NE.AND P0, PT, R2, 0x1, PT ;  /* 0x000000010200780c */ /* 0x020fda0003f05270 */
[----:B--2---:R-:W-:Y:S05]  /*2690*/  @!P0 BRA `(.L_x_43) ;  /* 0xfffffff800848947 */ /* 0x004fea000383ffff */
[----:B------:R-:W-:-:S06]  /*26a0*/  UIADD3 UR35, UPT, UPT, UR35, 0x1, URZ ;  /* 0x0000000123237890 */ /* 0x000fcc000fffe0ff */
[----:B------:R-:W-:Y:S02]  /*26b0*/  MOV R2, UR35 ;  /* 0x0000002300027c02 */ /* 0x000fe40008000f00 */
.L_x_36:
[----:B------:R-:W-:-:S09]  /*26c0*/  UISETP.NE.AND UP0, UPT, UR15, URZ, UPT ;  /* 0x000000ff0f00728c */ /* 0x000fd2000bf05270 */
[----:B------:R-:W-:Y:S05]  /*26d0*/  BRA.U UP0, `(.L_x_34) ;  /* 0x0000000100207547 */ /* 0x000fea000b800000 */
[----:B------:R-:W-:-:S04]  /*26e0*/  ISETP.NE.AND P0, PT, R2, 0x2, PT ;  /* 0x000000020200780c */ /* 0x000fc80003f05270 */
[----:B------:R-:W-:Y:S02]  /*26f0*/  SEL R0, RZ, 0x1, P0 ;  /* 0x00000001ff007807 */ /* 0x000fe40000000000 */
[----:B------:R-:W-:Y:S02]  /*2700*/  SEL R2, R2, RZ, P0 ;  /* 0x000000ff02027207 */ /* 0x000fe40000000000 */
[----:B------:R-:W-:Y:S02]  /*2710*/  LOP3.LUT R0, R7, R0, RZ, 0x3c, !PT ;  /* 0x0000000007007212 */ /* 0x000fe400078e3cff */
[----:B------:R-:W-:-:S03]  /*2720*/  LEA R2, R2, UR12, 0x3 ;  /* 0x0000000c02027c11 */ /* 0x000fc6000f8e18ff */
[----:B------:R-:W-:-:S04]  /*2730*/  IMAD.U32 R4, R0, -0x80000000, RZ ;  /* 0x8000000000047824 */ /* 0x000fc800078e00ff */
[----:B------:R-:W2:Y:S02]  /*2740*/  SYNCS.PHASECHK.TRANS64.TRYWAIT P0, [R2+URZ+0x70], R4 ;  /* 0x00007004020075a7 */ /* 0x000ea400080011ff */
[----:B--2---:R-:W-:Y:S05]  /*2750*/  @!P0 BRA `(.L_x_44) ;  /* 0x0000002400cc8947 */ /* 0x004fea0003800000 */
.L_x_34:
[----:B------:R-:W-:-:S13]  /*2760*/  ISETP.GT.AND P0, PT, R122, 0x3, PT ;  /* 0x000000037a00780c */ /* 0x000fda0003f04270 */
[----:B-1----:R-:W-:Y:S05]  /*2770*/  @P0 EXIT ;  /* 0x000000000000094d */ /* 0x002fea0003800000 */
[----:B------:R-:W-:-:S13]  /*2780*/  ISETP.NE.AND P0, PT, R122, RZ, PT ;  /* 0x000000ff7a00720c */ /* 0x000fda0003f05270 */
[----:B------:R-:W-:Y:S05]  /*2790*/  @P0 BRA `(.L_x_45) ;  /* 0x0000000000b80947 */ /* 0x000fea0003800000 */
[----:B------:R-:W1:Y:S01]  /*27a0*/  S2UR UR5, SR_CgaCtaId ;  /* 0x00000000000579c3 */ /* 0x000e620000008800 */
[----:B------:R-:W-:Y:S01]  /*27b0*/  NOP ;  /* 0x0000000000007918 */ /* 0x000fe20000000000 */
[----:B------:R-:W-:Y:S02]  /*27c0*/  UMOV UR4, 0x40 ;  /* 0x0000004000047882 */ /* 0x000fe40000000000 */
[----:B-1----:R-:W-:-:S09]  /*27d0*/  ULEA UR4, UR5, UR4, 0x18 ;  /* 0x0000000405047291 */ /* 0x002fd2000f8ec0ff */
[----:B----4-:R-:W1:Y:S01]  /*27e0*/  LDS.U8 R0, [UR4] ;  /* 0x00000004ff007984 */ /* 0x010e620008000000 */
[----:B------:R-:W-:Y:S02]  /*27f0*/  UMOV UR4, 0x400 ;  /* 0x0000040000047882 */ /* 0x000fe40000000000 */
[----:B------:R-:W-:Y:S01]  /*2800*/  ULEA UR4, UR5, UR4, 0x18 ;  /* 0x0000000405047291 */ /* 0x000fe2000f8ec0ff */
[----:B-1----:R-:W-:-:S13]  /*2810*/  ISETP.NE.AND P0, PT, R0, RZ, PT ;  /* 0x000000ff0000720c */ /* 0x002fda0003f05270 */
[----:B------:R-:W-:Y:S05]  /*2820*/  @P0 BRA `(.L_x_46) ;  /* 0x00000000007c0947 */ /* 0x000fea0003800000 */
[----:B------:R-:W-:-:S13]  /*2830*/  ELECT P0, URZ, PT ;  /* 0x0000000000ff782f */ /* 0x000fda0003800000 */
[----:B------:R-:W-:Y:S05]  /*2840*/  @!P0 BRA `(.L_x_47) ;  /* 0x0000000000848947 */ /* 0x000fea0003800000 */
[----:B------:R-:W-:-:S05]  /*2850*/  UMOV UR6, 0x10 ;  /* 0x0000001000067882 */ /* 0x000fca0000000000 */
[----:B------:R-:W-:Y:S04]  /*2860*/  DEPBAR.LE SB1, 0x36 ;  /* 0x00009d800000791a */ /* 0x000fe80000000000 */
[----:B------:R-:W1:Y:S02]  /*2870*/  UTCATOMSWS.FIND_AND_SET.ALIGN UP0, UR6, UR6 ;  /* 0x00000006000675e3 */ /* 0x000e640008000800 */
[----:B-1----:R-:W-:Y:S01]  /*2880*/  PLOP3.LUT P0, PT, PT, PT, UP0, 0x80, 0x8 ;  /* 0x000000000008781c */ /* 0x002fe20003f0f008 */
[----:B--2---:R-:W-:-:S03]  /*2890*/  IMAD.U32 R3, RZ, RZ, UR6 ;  /* 0x00000006ff037e24 */ /* 0x004fc6000f8e00ff */
[----:B------:R-:W-:-:S04]  /*28a0*/  SEL R0, RZ, 0xffffffff, !P0 ;  /* 0xffffffffff007807 */ /* 0x000fc80004000000 */
[----:B------:R-:W-:-:S13]  /*28b0*/  ISETP.NE.AND P0, PT, R0, RZ, PT ;  /* 0x000000ff0000720c */ /* 0x000fda0003f05270 */
[----:B------:R-:W-:Y:S05]  /*28c0*/  @P0 BRA `(.L_x_48) ;  /* 0x0000000000240947 */ /* 0x000fea0003800000 */
.L_x_49:
[----:B------:R-:W-:Y:S05]  /*28d0*/  NANOSLEEP 0x64 ;  /* 0x000000640000795d */ /* 0x000fea0003800000 */
[----:B------:R-:W-:-:S05]  /*28e0*/  UMOV UR6, 0x10 ;  /* 0x0000001000067882 */ /* 0x000fca0000000000 */
[----:B------:R-:W-:Y:S04]  /*28f0*/  DEPBAR.LE SB1, 0x36 ;  /* 0x00009d800000791a */ /* 0x000fe80000000000 */
[----:B------:R-:W1:Y:S02]  /*2900*/  UTCATOMSWS.FIND_AND_SET.ALIGN UP0, UR6, UR6 ;  /* 0x00000006000675e3 */ /* 0x000e640008000800 */
[----:B-1----:R-:W-:Y:S01]  /*2910*/  PLOP3.LUT P0, PT, PT, PT, UP0, 0x80, 0x8 ;  /* 0x000000000008781c */ /* 0x002fe20003f0f008 */
[----:B------:R-:W-:-:S03]  /*2920*/  IMAD.U32 R3, RZ, RZ, UR6 ;  /* 0x00000006ff037e24 */ /* 0x000fc6000f8e00ff */
[----:B------:R-:W-:-:S04]  /*2930*/  SEL R0, RZ, 0xffffffff, !P0 ;  /* 0xffffffffff007807 */ /* 0x000fc80004000000 */
[----:B------:R-:W-:-:S13]  /*2940*/  ISETP.NE.AND P0, PT, R0, RZ, PT ;  /* 0x000000ff0000720c */ /* 0x000fda0003f05270 */
[----:B------:R-:W-:Y:S05]  /*2950*/  @!P0 BRA `(.L_x_49) ;  /* 0xfffffffc00dc8947 */ /* 0x000fea000383ffff */
.L_x_48:
[C---:B------:R-:W-:Y:S01]  /*2960*/  R2UR UR7, R3.reuse ;  /* 0x00000000030772ca */ /* 0x040fe200000e0000 */
[----:B------:R-:W-:Y:S01]  /*2970*/  IMAD.MOV.U32 R0, RZ, RZ, 0xffff ;  /* 0x0000ffffff007424 */ /* 0x000fe200078e00ff */
[----:B------:R-:W-:Y:S02]  /*2980*/  UMOV UR6, 0x50 ;  /* 0x0000005000067882 */ /* 0x000fe40000000000 */
[----:B------:R-:W-:Y:S02]  /*2990*/  ULEA UR6, UR5, UR6, 0x18 ;  /* 0x0000000605067291 */ /* 0x000fe4000f8ec0ff */
[----:B------:R-:W-:Y:S01]  /*29a0*/  SHF.L.U32 R0, R0, R3, RZ ;  /* 0x0000000300007219 */ /* 0x000fe200000006ff */
[----:B------:R-:W-:-:S06]  /*29b0*/  IMAD.SHL.U32 R3, R3, 0x20, RZ ;  /* 0x0000002003037824 */ /* 0x000fcc00078e00ff */
[----:B------:R-:W-:-:S04]  /*29c0*/  UIADD3 UR7, UPT, UPT, UR7, 0x10, URZ ;  /* 0x0000001007077890 */ /* 0x000fc8000fffe0ff */
[----:B------:R-:W-:-:S06]  /*29d0*/  USHF.L.U32 UR7, UR14, UR7, URZ ;  /* 0x000000070e077299 */ /* 0x000fcc00080006ff */
[----:B------:R-:W-:-:S05]  /*29e0*/  LOP3.LUT R0, R0, UR7, RZ, 0xfc, !PT ;  /* 0x0000000700007c12 */ /* 0x000fca000f8efcff */
[----:B------:R1:W-:Y:S04]  /*29f0*/  ATOMS.OR RZ, [UR6], R0 ;  /* 0x00000000ffff798c */ /* 0x0003e8000b000006 */
[----:B------:R1:W-:Y:S01]  /*2a00*/  STS [UR4+0xa8], R3 ;  /* 0x0000a803ff007988 */ /* 0x0003e20008000804 */
[----:B------:R-:W-:Y:S05]  /*2a10*/  BRA `(.L_x_47) ;  /* 0x0000000000107947 */ /* 0x000fea0003800000 */
.L_x_46:
[----:B------:R-:W-:Y:S02]  /*2a20*/  MOV R0, 0xffffffff ;  /* 0xffffffff00007802 */ /* 0x000fe40000000f00 */
[----:B--2---:R-:W-:-:S03]  /*2a30*/  MOV R2, 0x2a60 ;  /* 0x00002a6000027802 */ /* 0x004fc60000000f00 */
[----:B------:R1:W-:Y:S04]  /*2a40*/  STS [UR4+0xa8], R0 ;  /* 0x0000a800ff007988 */ /* 0x0003e80008000804 */
[----:B-1-3--:R-:W-:Y:S05]  /*2a50*/  CALL.REL.NOINC `($__internal_1_$__cuda_sm10x_tcgen05_guardrail_trap_phase_invalid_during_alloc) ;  /* 0x0000002400787944 */ /* 0x00afea0003c00000 */
.L_x_47:
[----:B------:R-:W-:Y:S05]  /*2a60*/  WARPSYNC.ALL ;  /* 0x0000000000007948 */ /* 0x000fea0003800000 */
[----:B------:R-:W-:Y:S01]  /*2a70*/  NOP ;  /* 0x0000000000007918 */ /* 0x000fe20000000000 */
.L_x_45:
[----:B------:R-:W5:Y:S08]  /*2a80*/  S2UR UR4, SR_CgaCtaId ;  /* 0x00000000000479c3 */ /* 0x000f700000008800 */
[----:B------:R-:W-:Y:S06]  /*2a90*/  BAR.SYNC.DEFER_BLOCKING 0x3, 0xa0 ;  /* 0x00c2800000007b1d */ /* 0x000fec0000010000 */
[----:B------:R-:W-:-:S02]  /*2aa0*/  UMOV UR5, 0x400 ;  /* 0x0000040000057882 */ /* 0x000fc40000000000 */
[----:B-----5:R-:W-:-:S06]  /*2ab0*/  ULEA UR4, UR4, UR5, 0x18 ;  /* 0x0000000504047291 */ /* 0x020fcc000f8ec0ff */
[----:B------:R-:W-:-:S05]  /*2ac0*/  MOV R87, UR4 ;  /* 0x0000000400577c02 */ /* 0x000fca0008000f00 */
[----:B------:R1:W2:Y:S01]  /*2ad0*/  LDS R121, [R87+0xa8] ;  /* 0x0000a80057797984 */ /* 0x0002a20000000800 */
[----:B------:R-:W5:Y:S02]  /*2ae0*/  SYNCS.PHASECHK.TRANS64.TRYWAIT P0, [R87+URZ+0x80], RZ ;  /* 0x000080ff570075a7 */ /* 0x000f6400080011ff */
[----:B-12--5:R-:W-:Y:S05]  /*2af0*/  @!P0 BRA `(.L_x_50) ;  /* 0x0000002000fc8947 */ /* 0x026fea0003800000 */
.L_x_88:
[----:B------:R-:W2:Y:S01]  /*2b00*/  LDS.128 R88, [R87+0x36c10] ;  /* 0x036c100057587984 */ /* 0x000ea20000000c00 */
[----:B----4-:R-:W-:Y:S01]  /*2b10*/  HFMA2 R0, -RZ, RZ, 0, 5.9604644775390625e-08 ;  /* 0x00000001ff007431 */ /* 0x010fe200000001ff */
[----:B------:R4:W-:Y:S06]  /*2b20*/  MEMBAR.ALL.CTA ;  /* 0x0000000000007992 */ /* 0x0009ec0000008000 */
[----:B----4-:R-:W4:Y:S02]  /*2b30*/  FENCE.VIEW.ASYNC.S ;  /* 0x00000000000073c6 */ /* 0x010f240000000000 */
[----:B----4-:R4:W-:Y:S01]  /*2b40*/  SYNCS.ARRIVE.TRANS64.ART0 RZ, [R87+URZ+0x90], R0 ;  /* 0x0000900057ff79a7 */ /* 0x0109e200085000ff */
[----:B--2---:R-:W-:-:S13]  /*2b50*/  ISETP.NE.AND P0, PT, R91, 0x1, PT ;  /* 0x000000015b00780c */ /* 0x004fda0003f05270 */
[----:B----4-:R-:W-:Y:S05]  /*2b60*/  @P0 BRA `(.L_x_51) ;  /* 0x0000001800c80947 */ /* 0x010fea0003800000 */
[C---:B------:R-:W-:Y:S01]  /*2b70*/  IMAD.SHL.U32 R5, R104.reuse, 0x20, RZ ;  /* 0x0000002068057824 */ /* 0x040fe200078e00ff */
[----:B------:R-:W-:Y:S01]  /*2b80*/  SHF.R.U32.HI R2, RZ, 0x5, R104 ;  /* 0x00000005ff027819 */ /* 0x000fe20000011668 */
[----:B------:R-:W-:Y:S01]  /*2b90*/  IMAD.SHL.U32 R3, R104, 0x80, RZ ;  /* 0x0000008068037824 */ /* 0x000fe200078e00ff */
[----:B------:R-:W2:Y:S01]  /*2ba0*/  S2UR UR8, SR_CgaCtaId ;  /* 0x00000000000879c3 */ /* 0x000ea20000008800 */
[----:B------:R-:W4:Y:S01]  /*2bb0*/  S2R R102, SR_LANEID ;  /* 0x0000000000667919 */ /* 0x000f220000000000 */
[----:B------:R-:W-:Y:S01]  /*2bc0*/  LOP3.LUT R5, R5, 0x3e0, RZ, 0xc0, !PT ;  /* 0x000003e005057812 */ /* 0x000fe200078ec0ff */
[----:B------:R-:W-:Y:S01]  /*2bd0*/  IMAD R120, R122, 0x4, R87 ;  /* 0x000000047a787824 */ /* 0x000fe200078e0257 */
[----:B------:R-:W-:Y:S01]  /*2be0*/  LOP3.LUT R3, R3, 0xf80, RZ, 0xc0, !PT ;  /* 0x00000f8003037812 */ /* 0x000fe200078ec0ff */
[----:B------:R-:W-:Y:S01]  /*2bf0*/  IMAD.MOV.U32 R108, RZ, RZ, 0x1 ;  /* 0x00000001ff6c7424 */ /* 0x000fe200078e00ff */
[----:B------:R-:W-:Y:S01]  /*2c00*/  CS2R R106, SRZ ;  /* 0x00000000006a7805 */ /* 0x000fe2000001ff00 */
[C---:B------:R-:W-:Y:S01]  /*2c10*/  IMAD R6, R2.reuse, 0x400, R5 ;  /* 0x0000040002067824 */ /* 0x040fe200078e0205 */
[----:B------:R-:W-:Y:S01]  /*2c20*/  UMOV UR9, 0x400 ;  /* 0x0000040000097882 */ /* 0x000fe20000000000 */
[----:B------:R-:W-:Y:S01]  /*2c30*/  IMAD R4, R2, 0x1000, R3 ;  /* 0x0000100002047824 */ /* 0x000fe200078e0203 */
[----:B------:R-:W1:Y:S01]  /*2c40*/  LDCU.64 UR10, c[0x0][0x348] ;  /* 0x00006900ff0a77ac */ /* 0x000e620008000a00 */
[----:B------:R-:W-:-:S02]  /*2c50*/  IMAD.IADD R5, R87, 0x1, R6 ;  /* 0x0000000157057824 */ /* 0x000fc400078e0206 */
[----:B------:R-:W-:Y:S02]  /*2c60*/  IMAD.IADD R3, R87, 0x1, R4 ;  /* 0x0000000157037824 */ /* 0x000fe400078e0204 */
[C---:B------:R-:W-:Y:S02]  /*2c70*/  VIADD R4, R5.reuse, 0x4410 ;  /* 0x0000441005047836 */ /* 0x040fe40000000000 */
[----:B------:R-:W-:Y:S02]  /*2c80*/  VIADD R5, R5, 0x4400 ;  /* 0x0000440005057836 */ /* 0x000fe40000000000 */
[C---:B------:R-:W-:Y:S01]  /*2c90*/  VIADD R6, R3.reuse, 0x430 ;  /* 0x0000043003067836 */ /* 0x040fe20000000000 */
[----:B------:R-:W-:Y:S01]  /*2ca0*/  SHF.R.U32.HI R119, RZ, 0x3, R4 ;  /* 0x00000003ff777819 */ /* 0x000fe20000011604 */
[C---:B------:R-:W-:Y:S01]  /*2cb0*/  VIADD R7, R3.reuse, 0x420 ;  /* 0x0000042003077836 */ /* 0x040fe20000000000 */
[----:B------:R-:W-:Y:S01]  /*2cc0*/  SHF.R.U32.HI R118, RZ, 0x3, R5 ;  /* 0x00000003ff767819 */ /* 0x000fe20000011605 */
[----:B------:R-:W-:Y:S01]  /*2cd0*/  IMAD.MOV.U32 R105, RZ, RZ, RZ ;  /* 0x000000ffff697224 */ /* 0x000fe200078e00ff */
[----:B------:R-:W-:Y:S01]  /*2ce0*/  LOP3.LUT R119, R4, 0x10, R119, 0x78, !PT ;  /* 0x0000001004777812 */ /* 0x000fe200078e7877 */
[----:B------:R-:W-:Y:S01]  /*2cf0*/  VIADD R4, R3, 0x410 ;  /* 0x0000041003047836 */ /* 0x000fe20000000000 */
[----:B------:R-:W-:Y:S01]  /*2d00*/  LOP3.LUT R118, R5, 0x10, R118, 0x78, !PT ;  /* 0x0000001005767812 */ /* 0x000fe200078e7876 */
[----:B------:R-:W-:Y:S01]  /*2d10*/  VIADD R5, R3, 0x400 ;  /* 0x0000040003057836 */ /* 0x000fe20000000000 */
[----:B------:R-:W-:Y:S01]  /*2d20*/  SHF.R.U32.HI R117, RZ, 0x3, R6 ;  /* 0x00000003ff757819 */ /* 0x000fe20000011606 */
[----:B------:R-:W-:Y:S01]  /*2d30*/  IMAD R109, R2, 0x200000, R121 ;  /* 0x00200000026d7824 */ /* 0x000fe200078e0279 */
[----:B------:R-:W-:Y:S01]  /*2d40*/  SHF.R.U32.HI R115, RZ, 0x3, R4 ;  /* 0x00000003ff737819 */ /* 0x000fe20000011604 */
[----:B--2---:R-:W-:Y:S01]  /*2d50*/  ULEA UR7, UR8, UR9, 0x18 ;  /* 0x0000000908077291 */ /* 0x004fe2000f8ec0ff */
[----:B------:R-:W-:-:S02]  /*2d60*/  SHF.R.U32.HI R114, RZ, 0x3, R5 ;  /* 0x00000003ff727819 */ /* 0x000fc40000011605 */
[----:B------:R-:W-:Y:S01]  /*2d70*/  LOP3.LUT R117, R6, 0x70, R117, 0x78, !PT ;  /* 0x0000007006757812 */ /* 0x000fe200078e7875 */
[C---:B------:R-:W-:Y:S01]  /*2d80*/  VIADD R6, R3.reuse, 0x470 ;  /* 0x0000047003067836 */ /* 0x040fe20000000000 */
[----:B------:R-:W-:Y:S01]  /*2d90*/  LOP3.LUT R115, R4, 0x70, R115, 0x78, !PT ;  /* 0x0000007004737812 */ /* 0x000fe200078e7873 */
[----:B------:R-:W-:Y:S01]  /*2da0*/  VIADD R4, R3, 0x450 ;  /* 0x0000045003047836 */ /* 0x000fe20000000000 */
[----:B------:R-:W-:Y:S01]  /*2db0*/  LOP3.LUT R114, R5, 0x70, R114, 0x78, !PT ;  /* 0x0000007005727812 */ /* 0x000fe200078e7872 */
[C---:B------:R-:W-:Y:S01]  /*2dc0*/  VIADD R5, R3.reuse, 0x460 ;  /* 0x0000046003057836 */ /* 0x040fe20000000000 */
[----:B------:R-:W-:Y:S01]  /*2dd0*/  SHF.R.U32.HI R116, RZ, 0x3, R7 ;  /* 0x00000003ff747819 */ /* 0x000fe20000011607 */
[----:B------:R-:W-:Y:S01]  /*2de0*/  VIADD R3, R3, 0x440 ;  /* 0x0000044003037836 */ /* 0x000fe20000000000 */
[----:B------:R-:W-:Y:S02]  /*2df0*/  SHF.R.U32.HI R113, RZ, 0x3, R6 ;  /* 0x00000003ff717819 */ /* 0x000fe40000011606 */
[----:B------:R-:W-:-:S02]  /*2e00*/  SHF.R.U32.HI R112, RZ, 0x3, R5 ;  /* 0x00000003ff707819 */ /* 0x000fc40000011605 */
[----:B------:R-:W-:Y:S02]  /*2e10*/  SHF.R.U32.HI R111, RZ, 0x3, R4 ;  /* 0x00000003ff6f7819 */ /* 0x000fe40000011604 */
[----:B------:R-:W-:Y:S02]  /*2e20*/  SHF.R.U32.HI R110, RZ, 0x3, R3 ;  /* 0x00000003ff6e7819 */ /* 0x000fe40000011603 */
[----:B------:R-:W-:Y:S02]  /*2e30*/  LOP3.LUT R116, R7, 0x70, R116, 0x78, !PT ;  /* 0x0000007007747812 */ /* 0x000fe400078e7874 */
[----:B------:R-:W-:Y:S02]  /*2e40*/  LOP3.LUT R113, R6, 0x70, R113, 0x78, !PT ;  /* 0x0000007006717812 */ /* 0x000fe400078e7871 */
[----:B------:R-:W-:Y:S02]  /*2e50*/  LOP3.LUT R112, R5, 0x70, R112, 0x78, !PT ;  /* 0x0000007005707812 */ /* 0x000fe400078e7870 */
[----:B------:R-:W-:-:S02]  /*2e60*/  LOP3.LUT R111, R4, 0x70, R111, 0x78, !PT ;  /* 0x00000070046f7812 */ /* 0x000fc400078e786f */
[----:B-1--4-:R-:W-:-:S07]  /*2e70*/  LOP3.LUT R110, R3, 0x70, R110, 0x78, !PT ;  /* 0x00000070036e7812 */ /* 0x012fce00078e786e */
.L_x_63:
[----:B-1----:R-:W1:Y:S01]  /*2e80*/  LDC.64 R6, c[0x0][0x750] ;  /* 0x0001d400ff067b82 */ /* 0x002e620000000a00 */
[----:B------:R-:W-:-:S04]  /*2e90*/  IMAD.SHL.U32 R125, R88, 0x80, RZ ;  /* 0x00000080587d7824 */ /* 0x000fc800078e00ff */
[----:B------:R-:W-:-:S03]  /*2ea0*/  IMAD.IADD R5, R125, 0x1, R104 ;  /* 0x000000017d057824 */ /* 0x000fc600078e0268 */
[----:B------:R-:W2:Y:S01]  /*2eb0*/  LDC.64 R2, c[0x0][0x758] ;  /* 0x0001d600ff027b82 */ /* 0x000ea20000000a00 */
[----:B------:R-:W-:Y:S01]  /*2ec0*/  LEA R124, R106, R87, 0x3 ;  /* 0x000000576a7c7211 */ /* 0x000fe200078e18ff */
[----:B-1----:R-:W-:-:S05]  /*2ed0*/  IMAD.WIDE R6, R90, 0x4, R6 ;  /* 0x000000045a067825 */ /* 0x002fca00078e0206 */
[----:B------:R1:W5:Y:S01]  /*2ee0*/  LDG.E R123, desc[UR22][R6.64] ;  /* 0x00000016067b7981 */ /* 0x000362000c1e1900 */
[----:B--2---:R-:W-:Y:S01]  /*2ef0*/  IMAD.WIDE R4, R5, 0x4, R2 ;  /* 0x0000000405047825 */ /* 0x004fe200078e0202 */
[----:B------:R-:W-:-:S04]  /*2f00*/  SHF.L.U32 R3, R105, 0x1f, RZ ;  /* 0x0000001f69037819 */ /* 0x000fc800000006ff */
[----:B------:R1:W5:Y:S01]  /*2f10*/  LDG.E R88, desc[UR22][R4.64] ;  /* 0x0000001604587981 */ /* 0x000362000c1e1900 */
[----:B------:R-:W2:Y:S01]  /*2f20*/  SYNCS.PHASECHK.TRANS64.TRYWAIT P1, [R124+URZ+0x60], R3 ;  /* 0x000060037c0075a7 */ /* 0x000ea200080211ff */
[----:B------:R-:W-:Y:S02]  /*2f30*/  PLOP3.LUT P0, PT, PT, PT, PT, 0x80, 0x8 ;  /* 0x000000000008781c */ /* 0x000fe40003f0f070 */
[----:B---3--:R-:W-:Y:S01]  /*2f40*/  ISETP.NE.AND P2, PT, R122, RZ, PT ;  /* 0x000000ff7a00720c */ /* 0x008fe20003f45270 */
[----:B-12---:R-:W-:-:S12]  /*2f50*/  @!P1 BRA `(.L_x_52) ;  /* 0x0000001c00f89947 */ /* 0x006fd80003800000 */
.L_x_90:
[----:B------:R-:W-:Y:S02]  /*2f60*/  HFMA2 R128, -RZ, RZ, 0, 0 ;  /* 0x00000000ff807431 */ /* 0x000fe400000001ff */
[--C-:B------:R-:W-:Y:S01]  /*2f70*/  IMAD.MOV.U32 R103, RZ, RZ, R90.reuse ;  /* 0x000000ffff677224 */ /* 0x100fe200078e005a */
[----:B------:R-:W-:Y:S01]  /*2f80*/  SHF.R.S32.HI R86, RZ, 0x1f, R90 ;  /* 0x0000001fff567819 */ /* 0x000fe2000001145a */
[----:B------:R-:W-:Y:S01]  /*2f90*/  IMAD R126, R106, 0x80, R109 ;  /* 0x000000806a7e7824 */ /* 0x000fe200078e026d */
[----:B------:R-:W-:-:S07]  /*2fa0*/  MOV R127, RZ ;  /* 0x000000ff007f7202 */ /* 0x000fce0000000f00 */
.L_x_58:
[----:B------:R-:W-:Y:S01]  /*2fb0*/  IMAD.SHL.U32 R90, R128, 0x20, RZ ;  /* 0x00000020805a7824 */ /* 0x000fe200078e00ff */
[----:B------:R-:W-:Y:S05]  /*2fc0*/  WARPSYNC.ALL ;  /* 0x0000000000007948 */ /* 0x000fea0003800000 */
[----:B------:R-:W-:Y:S01]  /*2fd0*/  NOP ;  /* 0x0000000000007918 */ /* 0x000fe20000000000 */
[----:B------:R-:W-:Y:S01]  /*2fe0*/  IMAD.IADD R2, R126, 0x1, R90 ;  /* 0x000000017e027824 */ /* 0x000fe200078e025a */
[----:B------:R-:W-:Y:S01]  /*2ff0*/  BSSY.RECONVERGENT B0, `(.L_x_53) ;  /* 0x0000063000007945 */ /* 0x000fe20003800200 */
[----:B------:R-:W-:-:S03]  /*3000*/  PLOP3.LUT P3, PT, P0, PT, PT, 0x80, 0x8 ;  /* 0x000000000008781c */ /* 0x000fc6000076f070 */
[----:B------:R-:W-:-:S13]  /*3010*/  R2UR UR4, R2 ;  /* 0x00000000020472ca */ /* 0x000fda00000e0000 */
[----:B------:R-:W2:Y:S01]  /*3020*/  LDTM.x32 R36, tmem[UR4+0x20] ;  /* 0x00002004002479ee */ /* 0x000ea200082c0000 */
[----:B------:R-:W-:-:S13]  /*3030*/  R2UR UR4, R2 ;  /* 0x00000000020472ca */ /* 0x000fda00000e0000 */
[----:B-1----:R-:W3:Y:S01]  /*3040*/  LDTM.x32 R4, tmem[UR4] ;  /* 0x00000004000479ee */ /* 0x002ee200082c0000 */
[-C--:B-12--5:R-:W-:Y:S02]  /*3050*/  FMUL2 R2, R36.F32x2.HI_LO, R123.reuse.F32 ;  /* 0x0000007b2402724a */ /* 0x0a6fe40001000000 */
[-C--:B------:R-:W-:Y:S02]  /*3060*/  FMUL2 R36, R40.F32x2.HI_LO, R123.reuse.F32 ;  /* 0x0000007b2824724a */ /* 0x080fe40001000000 */
[-C--:B------:R-:W-:Y:S02]  /*3070*/  FMUL2 R40, R44.F32x2.HI_LO, R123.reuse.F32 ;  /* 0x0000007b2c28724a */ /* 0x080fe40001000000 */
[-C--:B------:R-:W-:Y:S02]  /*3080*/  FMUL2 R38, R38.F32x2.HI_LO, R123.reuse.F32 ;  /* 0x0000007b2626724a */ /* 0x080fe40001000000 */
[-C--:B------:R-:W-:Y:S02]  /*3090*/  FMUL2 R42, R42.F32x2.HI_LO, R123.reuse.F32 ;  /* 0x0000007b2a2a724a */ /* 0x080fe40001000000 */
[----:B------:R-:W-:-:S02]  /*30a0*/  FMUL2 R44, R48.F32x2.HI_LO, R123.F32 ;  /* 0x0000007b302c724a */ /* 0x000fc40001000000 */
[-C--:B------:R-:W-:Y:S02]  /*30b0*/  FMUL2 R46, R46.F32x2.HI_LO, R123.reuse.F32 ;  /* 0x0000007b2e2e724a */ /* 0x080fe40001000000 */
        /* <DEDUP_REMOVED lines=9> */
[-C--:B---3--:R-:W-:Y:S01]  /*3150*/  FMUL2 R70, R8.F32x2.HI_LO, R123.reuse.F32 ;  /* 0x0000007b0846724a */ /* 0x088fe20001000000 */
[----:B------:R-:W-:Y:S01]  /*3160*/  F2FP.BF16.F32.PACK_AB R9, R39, R38 ;  /* 0x000000262709723e */ /* 0x000fe200000010ff */
[-C--:B------:R-:W-:Y:S01]  /*3170*/  FMUL2 R72, R10.F32x2.HI_LO, R123.reuse.F32 ;  /* 0x0000007b0a48724a */ /* 0x080fe20001000000 */
        /* <DEDUP_REMOVED lines=27> */
[----:B------:R-:W-:Y:S01]  /*3330*/  FMUL2 R34, R34.F32x2.HI_LO, R123.F32 ;  /* 0x0000007b2222724a */ /* 0x000fe20001000000 */
[----:B------:R-:W-:Y:S01]  /*3340*/  F2FP.BF16.F32.PACK_AB R20, R57, R56 ;  /* 0x000000383914723e */ /* 0x000fe200000010ff */
[----:B------:R1:W-:Y:S01]  /*3350*/  STS.128 [R110], R8 ;  /* 0x000000086e007388 */ /* 0x0003e20000000c00 */
[----:B------:R-:W-:-:S02]  /*3360*/  F2FP.BF16.F32.PACK_AB R7, R73, R72 ;  /* 0x000000484907723e */ /* 0x000fc400000010ff */
[----:B------:R-:W-:Y:S01]  /*3370*/  F2FP.BF16.F32.PACK_AB R6, R71, R70 ;  /* 0x000000464706723e */ /* 0x000fe200000010ff */
[----:B------:R2:W-:Y:S01]  /*3380*/  STS.128 [R111], R12 ;  /* 0x0000000c6f007388 */ /* 0x0005e20000000c00 */
[----:B------:R-:W-:Y:S02]  /*3390*/  F2FP.BF16.F32.PACK_AB R5, R69, R68 ;  /* 0x000000444505723e */ /* 0x000fe400000010ff */
[----:B------:R-:W-:Y:S01]  /*33a0*/  F2FP.BF16.F32.PACK_AB R4, R65, R64 ;  /* 0x000000404104723e */ /* 0x000fe200000010ff */
[----:B------:R3:W-:Y:S04]  /*33b0*/  STS.128 [R112], R16 ;  /* 0x0000001070007388 */ /* 0x0007e80000000c00 */
[----:B------:R4:W-:Y:S04]  /*33c0*/  STS.128 [R113], R20 ;  /* 0x0000001471007388 */ /* 0x0009e80000000c00 */
[----:B------:R4:W-:Y:S01]  /*33d0*/  STS.128 [R114], R4 ;  /* 0x0000000472007388 */ /* 0x0009e20000000c00 */
[----:B-1----:R-:W-:-:S02]  /*33e0*/  F2FP.BF16.F32.PACK_AB R11, R81, R80 ;  /* 0x00000050510b723e */ /* 0x002fc400000010ff */
[----:B------:R-:W-:Y:S02]  /*33f0*/  F2FP.BF16.F32.PACK_AB R10, R79, R78 ;  /* 0x0000004e4f0a723e */ /* 0x000fe400000010ff */
[----:B------:R-:W-:Y:S02]  /*3400*/  F2FP.BF16.F32.PACK_AB R9, R77, R76 ;  /* 0x0000004c4d09723e */ /* 0x000fe400000010ff */
[----:B------:R-:W-:Y:S02]  /*3410*/  F2FP.BF16.F32.PACK_AB R8, R75, R74 ;  /* 0x0000004a4b08723e */ /* 0x000fe400000010ff */
[----:B--2---:R-:W-:Y:S02]  /*3420*/  F2FP.BF16.F32.PACK_AB R15, R27, R26 ;  /* 0x0000001a1b0f723e */ /* 0x004fe400000010ff */
[----:B------:R-:W-:Y:S01]  /*3430*/  F2FP.BF16.F32.PACK_AB R14, R25, R24 ;  /* 0x00000018190e723e */ /* 0x000fe200000010ff */
[----:B------:R4:W-:Y:S01]  /*3440*/  STS.128 [R115], R8 ;  /* 0x0000000873007388 */ /* 0x0009e20000000c00 */
[----:B------:R-:W-:-:S02]  /*3450*/  F2FP.BF16.F32.PACK_AB R13, R85, R84 ;  /* 0x00000054550d723e */ /* 0x000fc400000010ff */
[----:B------:R-:W-:Y:S02]  /*3460*/  F2FP.BF16.F32.PACK_AB R12, R83, R82 ;  /* 0x00000052530c723e */ /* 0x000fe400000010ff */
[----:B---3--:R-:W-:Y:S02]  /*3470*/  F2FP.BF16.F32.PACK_AB R19, R35, R34 ;  /* 0x000000222313723e */ /* 0x008fe400000010ff */
[----:B------:R-:W-:Y:S01]  /*3480*/  F2FP.BF16.F32.PACK_AB R18, R33, R32 ;  /* 0x000000202112723e */ /* 0x000fe200000010ff */
[----:B------:R4:W-:Y:S01]  /*3490*/  STS.128 [R116], R12 ;  /* 0x0000000c74007388 */ /* 0x0009e20000000c00 */
[----:B------:R-:W-:Y:S02]  /*34a0*/  F2FP.BF16.F32.PACK_AB R17, R31, R30 ;  /* 0x0000001e1f11723e */ /* 0x000fe400000010ff */
[----:B------:R-:W-:-:S05]  /*34b0*/  F2FP.BF16.F32.PACK_AB R16, R29, R28 ;  /* 0x0000001c1d10723e */ /* 0x000fca00000010ff */
[----:B------:R4:W-:Y:S01]  /*34c0*/  STS.128 [R117], R16 ;  /* 0x0000001075007388 */ /* 0x0009e20000000c00 */
[----:B------:R1:W-:Y:S06]  /*34d0*/  MEMBAR.ALL.CTA ;  /* 0x0000000000007992 */ /* 0x0003ec0000008000 */
[----:B-1----:R-:W1:Y:S02]  /*34e0*/  FENCE.VIEW.ASYNC.S ;  /* 0x00000000000073c6 */ /* 0x002e640000000000 */
[----:B-1----:R-:W-:Y:S06]  /*34f0*/  BAR.SYNC.DEFER_BLOCKING 0x2, 0x80 ;  /* 0x0082000000007b1d */ /* 0x002fec0000010000 */
[----:B------:R-:W-:Y:S05]  /*3500*/  @P2 BRA `(.L_x_54) ;  /* 0x0000000000442947 */ /* 0x000fea0003800000 */
[----:B------:R-:W-:Y:S01]  /*3510*/  UIADD3 UR12, UP0, UPT, UR10, 0x240, URZ ;  /* 0x000002400a0c7890 */ /* 0x000fe2000ff1e0ff */
[----:B------:R-:W-:Y:S01]  /*3520*/  PLOP3.LUT P0, PT, PT, PT, PT, 0x80, 0x8 ;  /* 0x000000000008781c */ /* 0x000fe20003f0f070 */
[----:B------:R-:W-:Y:S01]  /*3530*/  IMAD R90, R89, 0x80, R90 ;  /* 0x00000080595a7824 */ /* 0x000fe200078e025a */
[----:B----4-:R-:W-:Y:S01]  /*3540*/  IADD3 R4, PT, PT, R87, 0x400, RZ ;  /* 0x0000040057047810 */ /* 0x010fe20007ffe0ff */
[----:B------:R-:W-:-:S12]  /*3550*/  UIADD3.X UR13, UPT, UPT, URZ, UR11, URZ, UP0, !UPT ;  /* 0x0000000bff0d7290 */ /* 0x000fd800087fe4ff */
.L_x_55:
[----:B------:R-:W-:Y:S02]  /*3560*/  PLOP3.LUT P1, PT, P1, P0, PT, 0xf2, 0x2f ;  /* 0x00000000002f781c */ /* 0x000fe40000f21e72 */
[----:B------:R-:W-:-:S08]  /*3570*/  @P0 R2UR P1, UR6, R125 ;  /* 0x000000007d0602ca */ /* 0x000fd00000020000 */
[----:B------:R-:W-:Y:S02]  /*3580*/  PLOP3.LUT P1, PT, P1, P0, PT, 0xf2, 0x2f ;  /* 0x00000000002f781c */ /* 0x000fe40000f21e72 */
[----:B------:R-:W-:-:S08]  /*3590*/  @P0 R2UR.OR P1, UR5, R90 ;  /* 0x000000005a0502ca */ /* 0x000fd00000120000 */
[----:B------:R-:W-:Y:S02]  /*35a0*/  PLOP3.LUT P1, PT, P1, P0, PT, 0xf2, 0x2f ;  /* 0x00000000002f781c */ /* 0x000fe40000f21e72 */
[----:B------:R-:W-:-:S08]  /*35b0*/  @P0 R2UR.OR P1, UR4, R4 ;  /* 0x00000000040402ca */ /* 0x000fd00000120000 */
[----:B------:R-:W-:Y:S02]  /*35c0*/  @P0 PLOP3.LUT P0, PT, P1, PT, PT, 0x80, 0x8 ;  /* 0x000000000008081c */ /* 0x000fe40000f0f070 */
[----:B------:R-:W-:-:S03]  /*35d0*/  PLOP3.LUT P1, PT, PT, PT, PT, 0x80, 0x8 ;  /* 0x000000000008781c */ /* 0x000fc60003f2f070 */
[----:B------:R1:W-:Y:S08]  /*35e0*/  UTMASTG.2D [UR4], [UR12], desc[URZ] ;  /* 0x0000ff040c0073b5 */ /* 0x0003f00008009000 */
[----:B-1----:R-:W-:Y:S05]  /*35f0*/  @P0 BRA.U.ANY `(.L_x_55) ;  /* 0xfffffffd00d80947 */ /* 0x002fea000393ffff */
[----:B------:R0:W-:Y:S01]  /*3600*/  UTMACMDFLUSH ;  /* 0x00000000000079b7 */ /* 0x0001e20000000000 */
[----:B------:R-:W-:-:S04]  /*3610*/  DEPBAR.LE SB0, 0x0 ;  /* 0x000080000000791a */ /* 0x000fc80000000000 */
.L_x_54:
[----:B------:R-:W-:Y:S05]  /*3620*/  BSYNC.RECONVERGENT B0 ;  /* 0x0000000000007941 */ /* 0x000fea0003800200 */
.L_x_53:
[----:B------:R-:W-:Y:S01]  /*3630*/  FMUL2 R90, R76.F32x2.HI_LO, -1.4426950216293334961 ;  /* 0xbfb8aa3b4c5a784a */ /* 0x000fe20001000000 */
[----:B------:R-:W-:Y:S01]  /*3640*/  BAR.SYNC.DEFER_BLOCKING 0x2, 0x80 ;  /* 0x0082000000007b1d */ /* 0x000fe20000010000 */
[----:B----4-:R-:W-:Y:S01]  /*3650*/  FMUL2 R8, R30.F32x2.HI_LO, -1.4426950216293334961 ;  /* 0xbfb8aa3b1e08784a */ /* 0x010fe20001000000 */
[----:B------:R-:W-:Y:S01]  /*3660*/  ISETP.NE.AND P2, PT, R122, RZ, PT ;  /* 0x000000ff7a00720c */ /* 0x000fe20003f45270 */
[----:B------:R-:W-:Y:S02]  /*3670*/  FMUL2 R92, R74.F32x2.HI_LO, -1.4426950216293334961 ;  /* 0xbfb8aa3b4a5c784a */ /* 0x000fe40001000000 */
[----:B------:R-:W-:Y:S01]  /*3680*/  FMUL2 R10, R28.F32x2.HI_LO, -1.4426950216293334961 ;  /* 0xbfb8aa3b1c0a784a */ /* 0x000fe20001000000 */
[----:B------:R-:W-:Y:S01]  /*3690*/  MUFU.EX2 R90, R90 ;  /* 0x0000005a005a7308 */ /* 0x000fe20000000800 */
[----:B------:R-:W-:Y:S02]  /*36a0*/  FMUL2 R20, R80.F32x2.HI_LO, -1.4426950216293334961 ;  /* 0xbfb8aa3b5014784a */ /* 0x000fe40001000000 */
[----:B------:R-:W-:-:S02]  /*36b0*/  FMUL2 R4, R34.F32x2.HI_LO, -1.4426950216293334961 ;  /* 0xbfb8aa3b2204784a */ /* 0x000fc40001000000 */
[----:B------:R-:W-:Y:S02]  /*36c0*/  FMUL2 R22, R78.F32x2.HI_LO, -1.4426950216293334961 ;  /* 0xbfb8aa3b4e16784a */ /* 0x000fe40001000000 */
[----:B------:R-:W-:Y:S01]  /*36d0*/  FMUL2 R6, R32.F32x2.HI_LO, -1.4426950216293334961 ;  /* 0xbfb8aa3b2006784a */ /* 0x000fe20001000000 */
[----:B------:R-:W1:Y:S01]  /*36e0*/  MUFU.EX2 R91, R91 ;  /* 0x0000005b005b7308 */ /* 0x000e620000000800 */
[----:B------:R-:W-:Y:S02]  /*36f0*/  FMUL2 R100, R64.F32x2.HI_LO, -1.4426950216293334961 ;  /* 0xbfb8aa3b4064784a */ /* 0x000fe40001000000 */
[----:B------:R-:W-:Y:S02]  /*3700*/  FMUL2 R98, R68.F32x2.HI_LO, -1.4426950216293334961 ;  /* 0xbfb8aa3b4462784a */ /* 0x000fe40001000000 */
[----:B------:R-:W-:Y:S02]  /*3710*/  FMUL2 R96, R70.F32x2.HI_LO, -1.4426950216293334961 ;  /* 0xbfb8aa3b4660784a */ /* 0x000fe40001000000 */
[----:B------:R-:W-:Y:S01]  /*3720*/  FMUL2 R94, R72.F32x2.HI_LO, -1.4426950216293334961 ;  /* 0xbfb8aa3b485e784a */ /* 0x000fe20001000000 */
[----:B------:R-:W-:Y:S01]  /*3730*/  MUFU.EX2 R8, R8 ;  /* 0x0000000800087308 */ /* 0x000fe20000000800 */
[----:B------:R-:W-:-:S02]  /*3740*/  FMUL2 R18, R82.F32x2.HI_LO, -1.4426950216293334961 ;  /* 0xbfb8aa3b5212784a */ /* 0x000fc40001000000 */
[----:B------:R-:W-:Y:S02]  /*3750*/  FMUL2 R16, R84.F32x2.HI_LO, -1.4426950216293334961 ;  /* 0xbfb8aa3b5410784a */ /* 0x000fe40001000000 */
[----:B------:R-:W-:Y:S02]  /*3760*/  FMUL2 R14, R24.F32x2.HI_LO, -1.4426950216293334961 ;  /* 0xbfb8aa3b180e784a */ /* 0x000fe40001000000 */
[----:B------:R-:W-:Y:S01]  /*3770*/  FMUL2 R12, R26.F32x2.HI_LO, -1.4426950216293334961 ;  /* 0xbfb8aa3b1a0c784a */ /* 0x000fe20001000000 */
[----:B------:R-:W2:Y:S01]  /*3780*/  MUFU.EX2 R9, R9 ;  /* 0x0000000900097308 */ /* 0x000ea20000000800 */
[----:B-1----:R-:W-:-:S07]  /*3790*/  FADD2 R90, R90.F32x2.HI_LO, 1 ;  /* 0x3f8000005a5a744b */ /* 0x002fce0000200000 */
[----:B------:R-:W-:Y:S08]  /*37a0*/  MUFU.EX2 R92, R92 ;  /* 0x0000005c005c7308 */ /* 0x000ff00000000800 */
[----:B------:R-:W1:Y:S01]  /*37b0*/  MUFU.EX2 R93, R93 ;  /* 0x0000005d005d7308 */ /* 0x000e620000000800 */
[----:B--2---:R-:W-:-:S07]  /*37c0*/  FADD2 R8, R8.F32x2.HI_LO, 1 ;  /* 0x3f8000000808744b */ /* 0x004fce0000200000 */
[----:B------:R-:W-:Y:S08]  /*37d0*/  MUFU.EX2 R10, R10 ;  /* 0x0000000a000a7308 */ /* 0x000ff00000000800 */
        /* <DEDUP_REMOVED lines=38> */
[----:B------:R-:W-:Y:S08]  /*3a40*/  MUFU.RCP R90, R90 ;  /* 0x0000005a005a7308 */ /* 0x000ff00000001000 */
[----:B------:R-:W1:Y:S01]  /*3a50*/  MUFU.RCP R91, R91 ;  /* 0x0000005b005b7308 */ /* 0x000e620000001000 */
[----:B--2---:R-:W-:-:S07]  /*3a60*/  FADD2 R12, R12.F32x2.HI_LO, 1 ;  /* 0x3f8000000c0c744b */ /* 0x004fce0000200000 */
[----:B------:R-:W-:Y:S08]  /*3a70*/  MUFU.RCP R8, R8 ;  /* 0x0000000800087308 */ /* 0x000ff00000001000 */
[----:B------:R-:W2:Y:S01]  /*3a80*/  MUFU.RCP R9, R9 ;  /* 0x0000000900097308 */ /* 0x000ea20000001000 */
[----:B-1----:R-:W-:-:S04]  /*3a90*/  FMUL2 R90, R90.F32x2.HI_LO, R76.F32x2.HI_LO ;  /* 0x0000004c5a5a724a */ /* 0x002fc80000000000 */
[----:B------:R-:W-:-:S03]  /*3aa0*/  FMUL2 R90, R90.F32x2.HI_LO, R46.F32x2.HI_LO ;  /* 0x0000002e5a5a724a */ /* 0x000fc60000000000 */
[----:B------:R-:W-:Y:S01]  /*3ab0*/  MUFU.RCP R92, R92 ;  /* 0x0000005c005c7308 */ /* 0x000fe20000001000 */
[----:B------:R-:W-:-:S07]  /*3ac0*/  FMUL2 R90, R90.F32x2.HI_LO, R88.F32 ;  /* 0x000000585a5a724a */ /* 0x000fce0001000000 */
[----:B------:R-:W1:Y:S01]  /*3ad0*/  MUFU.RCP R93, R93 ;  /* 0x0000005d005d7308 */ /* 0x000e620000001000 */
[----:B--2---:R-:W-:-:S04]  /*3ae0*/  FMUL2 R8, R8.F32x2.HI_LO, R30.F32x2.HI_LO ;  /* 0x0000001e0808724a */ /* 0x004fc80000000000 */
[----:B------:R-:W-:-:S03]  /*3af0*/  FMUL2 R8, R8.F32x2.HI_LO, R62.F32x2.HI_LO ;  /* 0x0000003e0808724a */ /* 0x000fc60000000000 */
[----:B------:R-:W-:Y:S01]  /*3b00*/  MUFU.RCP R10, R10 ;  /* 0x0000000a000a7308 */ /* 0x000fe20000001000 */
[----:B------:R-:W-:-:S07]  /*3b10*/  FMUL2 R8, R8.F32x2.HI_LO, R88.F32 ;  /* 0x000000580808724a */ /* 0x000fce0001000000 */
        /* <DEDUP_REMOVED lines=29> */
[----:B------:R-:W-:-:S05]  /*3cf0*/  FMUL2 R6, R6.F32x2.HI_LO, R88.F32 ;  /* 0x000000580606724a */ /* 0x000fca0001000000 */
[----:B------:R-:W-:Y:S02]  /*3d00*/  FMNMX.NAN R28, |R23|, |R7|, !PT ;  /* 0x40000007171c7209 */ /* 0x000fe40007820200 */
[----:B------:R-:W2:Y:S01]  /*3d10*/  MUFU.RCP R99, R99 ;  /* 0x0000006300637308 */ /* 0x000ea20000001000 */
[----:B-1----:R-:W-:Y:S01]  /*3d20*/  FMUL2 R100, R100.F32x2.HI_LO, R64.F32x2.HI_LO ;  /* 0x000000406464724a */ /* 0x002fe20000000000 */
[----:B------:R-:W-:-:S03]  /*3d30*/  F2FP.SATFINITE.E4M3.F32.PACK_AB_MERGE_C R7, R7, R6, RZ ;  /* 0x000000060707723e */ /* 0x000fc600048070ff */
[----:B------:R-:W-:Y:S01]  /*3d40*/  FMUL2 R100, R100.F32x2.HI_LO, R2.F32x2.HI_LO ;  /* 0x000000026464724a */ /* 0x000fe20000000000 */
[-C--:B------:R-:W-:Y:S02]  /*3d50*/  FMNMX.NAN R3, |R90|, |R8|.reuse, !PT ;  /* 0x400000085a037209 */ /* 0x080fe40007820200 */
[----:B------:R-:W-:Y:S01]  /*3d60*/  MUFU.RCP R96, R96 ;  /* 0x0000006000607308 */ /* 0x000fe20000001000 */
[----:B------:R-:W-:Y:S01]  /*3d70*/  F2FP.SATFINITE.E4M3.F32.PACK_AB_MERGE_C R2, R9, R8, RZ ;  /* 0x000000080902723e */ /* 0x000fe200048070ff */
[----:B------:R-:W-:Y:S01]  /*3d80*/  FMUL2 R100, R100.F32x2.HI_LO, R88.F32 ;  /* 0x000000586464724a */ /* 0x000fe20001000000 */
[----:B------:R-:W-:-:S05]  /*3d90*/  FMNMX.NAN R8, |R93|, |R11|, !PT ;  /* 0x4000000b5d087209 */ /* 0x000fca0007820200 */
        /* <DEDUP_REMOVED lines=25> */
[----:B------:R-:W-:Y:S02]  /*3f30*/  FMNMX3.NAN R3, |R98|, |R16|, R3, !PT ;  /* 0x4000001062037276 */ /* 0x000fe40007820203 */
[----:B------:R-:W2:Y:S01]  /*3f40*/  MUFU.RCP R13, R13 ;  /* 0x0000000d000d7308 */ /* 0x000ea20000001000 */
[----:B-1----:R-:W-:Y:S01]  /*3f50*/  FMUL2 R14, R14.F32x2.HI_LO, R24.F32x2.HI_LO ;  /* 0x000000180e0e724a */ /* 0x002fe20000000000 */
[----:B------:R-:W-:Y:S02]  /*3f60*/  FMNMX.NAN R25, |R92|, |R10|, !PT ;  /* 0x4000000a5c197209 */ /* 0x000fe40007820200 */
[----:B------:R-:W-:Y:S01]  /*3f70*/  FMNMX.NAN R24, |R91|, |R9|, !PT ;  /* 0x400000095b187209 */ /* 0x000fe20007820200 */
[----:B------:R-:W-:Y:S01]  /*3f80*/  FMUL2 R14, R14.F32x2.HI_LO, R52.F32x2.HI_LO ;  /* 0x000000340e0e724a */ /* 0x000fe20000000000 */
[----:B------:R-:W-:Y:S02]  /*3f90*/  F2FP.SATFINITE.E4M3.F32.PACK_AB_MERGE_C R9, R97, R96, RZ ;  /* 0x000000606109723e */ /* 0x000fe400048070ff */
[----:B------:R-:W-:Y:S01]  /*3fa0*/  F2FP.SATFINITE.E4M3.F32.PACK_AB_MERGE_C R91, R91, R90, RZ ;  /* 0x0000005a5b5b723e */ /* 0x000fe200048070ff */
[----:B------:R-:W-:Y:S01]  /*3fb0*/  FMUL2 R14, R14.F32x2.HI_LO, R88.F32 ;  /* 0x000000580e0e724a */ /* 0x000fe20001000000 */
[----:B------:R-:W-:-:S02]  /*3fc0*/  FMNMX3.NAN R24, |R99|, |R17|, R24, !PT ;  /* 0x4000001163187276 */ /* 0x000fc40007820218 */
[----:B------:R-:W-:Y:S02]  /*3fd0*/  F2FP.SATFINITE.E4M3.F32.PACK_AB_MERGE_C R17, R17, R16, RZ ;  /* 0x000000101111723e */ /* 0x000fe400048070ff */
[----:B------:R-:W-:Y:S02]  /*3fe0*/  FMNMX3.NAN R28, |R97|, |R15|, R28, !PT ;  /* 0x4000000f611c7276 */ /* 0x000fe4000782021c */
[----:B------:R-:W-:Y:S01]  /*3ff0*/  FMNMX3.NAN R25, |R100|, |R18|, R25, !PT ;  /* 0x4000001264197276 */ /* 0x000fe20007820219 */
[----:B--2---:R-:W-:Y:S01]  /*4000*/  FMUL2 R12, R12.F32x2.HI_LO, R26.F32x2.HI_LO ;  /* 0x0000001a0c0c724a */ /* 0x004fe20000000000 */
[----:B------:R-:W-:Y:S02]  /*4010*/  F2FP.SATFINITE.E4M3.F32.PACK_AB_MERGE_C R27, R11, R10, RZ ;  /* 0x0000000a0b1b723e */ /* 0x000fe400048070ff */
[----:B------:R-:W-:Y:S01]  /*4020*/  FMNMX.NAN R10, |R21|, |R5|, !PT ;  /* 0x40000005150a7209 */ /* 0x000fe20007820200 */
[----:B------:R-:W-:Y:S01]  /*4030*/  FMUL2 R12, R12.F32x2.HI_LO, R58.F32x2.HI_LO ;  /* 0x0000003a0c0c724a */ /* 0x000fe20000000000 */
[----:B------:R-:W-:-:S02]  /*4040*/  F2FP.SATFINITE.E4M3.F32.PACK_AB_MERGE_C R11, R21, R20, RZ ;  /* 0x00000014150b723e */ /* 0x000fc400048070ff */
[----:B------:R-:W-:Y:S01]  /*4050*/  FMNMX.NAN R21, |R20|, |R4|, !PT ;  /* 0x4000000414157209 */ /* 0x000fe20007820200 */
[----:B------:R-:W-:Y:S01]  /*4060*/  FMUL2 R12, R12.F32x2.HI_LO, R88.F32 ;  /* 0x000000580c0c724a */ /* 0x000fe20001000000 */
[----:B------:R-:W-:Y:S02]  /*4070*/  F2FP.SATFINITE.E4M3.F32.PACK_AB_MERGE_C R20, R5, R4, RZ ;  /* 0x000000040514723e */ /* 0x000fe400048070ff */
[----:B------:R-:W-:Y:S02]  /*4080*/  F2FP.SATFINITE.E4M3.F32.PACK_AB_MERGE_C R4, R23, R22, RZ ;  /* 0x000000161704723e */ /* 0x000fe400048070ff */
[----:B------:R-:W-:Y:S02]  /*4090*/  FMNMX.NAN R23, |R22|, |R6|, !PT ;  /* 0x4000000616177209 */ /* 0x000fe40007820200 */
[----:B------:R-:W-:Y:S02]  /*40a0*/  F2FP.SATFINITE.E4M3.F32.PACK_AB_MERGE_C R22, R99, R98, RZ ;  /* 0x000000626316723e */ /* 0x000fe400048070ff */
[----:B------:R-:W-:-:S02]  /*40b0*/  F2FP.SATFINITE.E4M3.F32.PACK_AB_MERGE_C R5, R101, R100, RZ ;  /* 0x000000646505723e */ /* 0x000fc400048070ff */
[----:B------:R-:W-:Y:S02]  /*40c0*/  F2FP.SATFINITE.E4M3.F32.PACK_AB_MERGE_C R6, R95, R94, RZ ;  /* 0x0000005e5f06723e */ /* 0x000fe400048070ff */
[----:B------:R-:W-:Y:S02]  /*40d0*/  FMNMX3.NAN R101, |R101|, |R19|, R8, !PT ;  /* 0x4000001365657276 */ /* 0x000fe40007820208 */
[----:B------:R-:W-:Y:S02]  /*40e0*/  PRMT R8, R5, 0x5410, R22 ;  /* 0x0000541005087816 */ /* 0x000fe40000000016 */
[----:B------:R-:W-:Y:S02]  /*40f0*/  PRMT R9, R9, 0x5410, R6 ;  /* 0x0000541009097816 */ /* 0x000fe40000000006 */
[----:B------:R-:W-:Y:S02]  /*4100*/  F2FP.SATFINITE.E4M3.F32.PACK_AB_MERGE_C R26, R93, R92, RZ ;  /* 0x0000005c5d1a723e */ /* 0x000fe400048070ff */
[----:B------:R-:W-:-:S02]  /*4110*/  F2FP.SATFINITE.E4M3.F32.PACK_AB_MERGE_C R6, R13, R12, RZ ;  /* 0x0000000c0d06723e */ /* 0x000fc400048070ff */
[----:B------:R-:W-:Y:S02]  /*4120*/  F2FP.SATFINITE.E4M3.F32.PACK_AB_MERGE_C R5, R15, R14, RZ ;  /* 0x0000000e0f05723e */ /* 0x000fe400048070ff */
[----:B------:R-:W-:Y:S02]  /*4130*/  F2FP.SATFINITE.E4M3.F32.PACK_AB_MERGE_C R22, R19, R18, RZ ;  /* 0x000000121316723e */ /* 0x000fe400048070ff */
[----:B------:R-:W-:Y:S02]  /*4140*/  FMNMX3.NAN R29, |R95|, |R13|, R10, !PT ;  /* 0x4000000d5f1d7276 */ /* 0x000fe4000782020a */
[----:B------:R-:W-:Y:S02]  /*4150*/  PRMT R10, R26, 0x5410, R91 ;  /* 0x000054101a0a7816 */ /* 0x000fe4000000005b */
[----:B------:R-:W-:Y:S02]  /*4160*/  PRMT R11, R4, 0x5410, R11 ;  /* 0x00005410040b7816 */ /* 0x000fe4000000000b */
[----:B------:R-:W-:-:S02]  /*4170*/  PRMT R5, R5, 0x5410, R6 ;  /* 0x0000541005057816 */ /* 0x000fc40000000006 */
[----:B------:R-:W-:Y:S01]  /*4180*/  PRMT R4, R22, 0x5410, R17 ;  /* 0x0000541016047816 */ /* 0x000fe20000000011 */
[----:B------:R1:W-:Y:S01]  /*4190*/  STS.128 [R118], R8 ;  /* 0x0000000876007388 */ /* 0x0003e20000000c00 */
[----:B------:R-:W-:Y:S02]  /*41a0*/  PRMT R6, R27, 0x5410, R2 ;  /* 0x000054101b067816 */ /* 0x000fe40000000002 */
[----:B------:R-:W-:Y:S02]  /*41b0*/  PRMT R7, R7, 0x5410, R20 ;  /* 0x0000541007077816 */ /* 0x000fe40000000014 */
[----:B------:R-:W-:Y:S02]  /*41c0*/  FMNMX3.NAN R12, |R94|, |R12|, R21, !PT ;  /* 0x4000000c5e0c7276 */ /* 0x000fe40007820215 */
[----:B------:R-:W-:Y:S01]  /*41d0*/  FMNMX3.NAN R14, |R96|, |R14|, R23, !PT ;  /* 0x4000000e600e7276 */ /* 0x000fe20007820217 */
[----:B------:R1:W-:Y:S01]  /*41e0*/  STS.128 [R119], R4 ;  /* 0x0000000477007388 */ /* 0x0003e20000000c00 */
[----:B------:R-:W-:-:S02]  /*41f0*/  FMNMX.NAN R24, R24, R29, !PT ;  /* 0x0000001d18187209 */ /* 0x000fc40007820000 */
[----:B------:R-:W-:Y:S01]  /*4200*/  FMNMX.NAN R3, R3, R12, !PT ;  /* 0x0000000c03037209 */ /* 0x000fe20007820000 */
[----:B------:R2:W-:Y:S06]  /*4210*/  MEMBAR.ALL.CTA ;  /* 0x0000000000007992 */ /* 0x0005ec0000008000 */
[----:B--2---:R-:W2:Y:S01]  /*4220*/  FENCE.VIEW.ASYNC.S ;  /* 0x00000000000073c6 */ /* 0x004ea20000000000 */
[----:B------:R-:W-:Y:S02]  /*4230*/  FMNMX3.NAN R24, R101, R28, R24, !PT ;  /* 0x0000001c65187276 */ /* 0x000fe40007820018 */
[----:B------:R-:W-:-:S04]  /*4240*/  FMNMX3.NAN R3, R25, R14, R3, !PT ;  /* 0x0000000e19037276 */ /* 0x000fc80007820003 */
[----:B------:R-:W-:-:S04]  /*4250*/  FMNMX3.NAN R24, R3, R24, RZ, !PT ;  /* 0x0000001803187276 */ /* 0x000fc800078200ff */
[----:B------:R-:W-:Y:S01]  /*4260*/  FMNMX R127, R24, R127, !PT ;  /* 0x0000007f187f7209 */ /* 0x000fe20007800000 */
[----:B--2---:R-:W-:Y:S06]  /*4270*/  BAR.SYNC.DEFER_BLOCKING 0x2, 0x80 ;  /* 0x0082000000007b1d */ /* 0x004fec0000010000 */
[----:B------:R-:W-:Y:S05]  /*4280*/  @P2 BRA `(.L_x_56) ;  /* 0x0000000000442947 */ /* 0x000fea0003800000 */
[----:B------:R-:W-:Y:S01]  /*4290*/  IMAD R128, R89, 0x4, R128 ;  /* 0x0000000459807824 */ /* 0x000fe200078e0280 */
[----:B------:R-:W-:Y:S01]  /*42a0*/  UIADD3 UR12, UP0, UPT, UR10, 0x2c0, URZ ;  /* 0x000002c00a0c7890 */ /* 0x000fe2000ff1e0ff */
[----:B------:R-:W-:Y:S02]  /*42b0*/  PLOP3.LUT P0, PT, PT, PT, PT, 0x80, 0x8 ;  /* 0x000000000008781c */ /* 0x000fe40003f0f070 */
[----:B------:R-:W-:Y:S01]  /*42c0*/  IADD3 R2, PT, PT, R87, 0x4400, RZ ;  /* 0x0000440057027810 */ /* 0x000fe20007ffe0ff */
[----:B------:R-:W-:Y:S01]  /*42d0*/  IMAD.SHL.U32 R128, R128, 0x10, RZ ;  /* 0x0000001080807824 */ /* 0x000fe200078e00ff */
[----:B------:R-:W-:-:S12]  /*42e0*/  UIADD3.X UR13, UPT, UPT, URZ, UR11, URZ, UP0, !UPT ;  /* 0x0000000bff0d7290 */ /* 0x000fd800087fe4ff */
.L_x_57:
        /* <DEDUP_REMOVED lines=9> */
[----:B--2---:R-:W-:Y:S05]  /*4380*/  @P0 BRA.U.ANY `(.L_x_57) ;  /* 0xfffffffd00d80947 */ /* 0x004fea000393ffff */
[----:B------:R0:W-:Y:S02]  /*4390*/  UTMACMDFLUSH ;  /* 0x00000000000079b7 */ /* 0x0001e40000000000 */
.L_x_56:
[----:B------:R-:W-:Y:S01]  /*43a0*/  BAR.SYNC.DEFER_BLOCKING 0x2, 0x80 ;  /* 0x0082000000007b1d */ /* 0x000fe20000010000 */
[----:B------:R-:W-:Y:S01]  /*43b0*/  HFMA2 R128, -RZ, RZ, 0, 1.1920928955078125e-07 ;  /* 0x00000002ff807431 */ /* 0x000fe200000001ff */
[----:B------:R-:W-:-:S04]  /*43c0*/  PLOP3.LUT P0, PT, PT, PT, PT, 0x8, 0x80 ;  /* 0x000000000080781c */ /* 0x000fc80003f0e170 */
[----:B------:R-:W-:Y:S09]  /*43d0*/  @P3 BRA `(.L_x_58) ;  /* 0xffffffe800f43947 */ /* 0x000ff2000383ffff */
[----:B------:R-:W-:Y:S01]  /*43e0*/  ELECT P0, URZ, PT ;  /* 0x0000000000ff782f */ /* 0x000fe20003800000 */
[C---:B------:R-:W-:Y:S01]  /*43f0*/  IMAD R3, R108.reuse, 0x8, R87 ;  /* 0x000000086c037824 */ /* 0x040fe200078e0257 */
[----:B------:R-:W-:Y:S01]  /*4400*/  SHF.L.U32 R2, R107, 0x1f, RZ ;  /* 0x0000001f6b027819 */ /* 0x000fe200000006ff */
[----:B------:R-:W-:Y:S01]  /*4410*/  BSSY B0, `(.L_x_59) ;  /* 0x0000006000007945 */ /* 0x000fe20003800000 */
[----:B------:R-:W-:-:S09]  /*4420*/  LEA R91, R108, R87, 0x4 ;  /* 0x000000576c5b7211 */ /* 0x000fd200078e20ff */
[----:B-1----:R-:W-:-:S04]  /*4430*/  @P0 IMAD.MOV.U32 R5, RZ, RZ, 0x1 ;  /* 0x00000001ff050424 */ /* 0x002fc800078e00ff */
[----:B------:R1:W-:Y:S01]  /*4440*/  @P0 SYNCS.ARRIVE.TRANS64.ART0 RZ, [R124+URZ+0x70], R5 ;  /* 0x000070057cff09a7 */ /* 0x0003e200085000ff */
[----:B------:R-:W2:Y:S02]  /*4450*/  SYNCS.PHASECHK.TRANS64.TRYWAIT P0, [R3+URZ+0x80], R2 ;  /* 0x00008002030075a7 */ /* 0x000ea400080011ff */
[----:B-12---:R-:W-:Y:S05]  /*4460*/  @!P0 BRA `(.L_x_60) ;  /* 0x0000000800cc8947 */ /* 0x006fea0003800000 */
.L_x_92:
[----:B------:R-:W-:Y:S05]  /*4470*/  BSYNC B0 ;  /* 0x0000000000007941 */ /* 0x000fea0003800000 */
.L_x_59:
[----:B------:R-:W2:Y:S01]  /*4480*/  LDS.128 R88, [R91+0x36c10] ;  /* 0x036c10005b587984 */ /* 0x000ea20000000c00 */
[----:B------:R-:W-:Y:S01]  /*4490*/  CREDUX.MAXABS.F32.NAN UR4, R127 ;  /* 0x000000007f0472cc */ /* 0x000fe20000006400 */
[----:B------:R-:W-:Y:S01]  /*44a0*/  BSSY.RECONVERGENT B0, `(.L_x_61) ;  /* 0x0000014000007945 */ /* 0x000fe20003800200 */
[----:B------:R-:W-:Y:S01]  /*44b0*/  ISETP.NE.AND P0, PT, R102, RZ, PT ;  /* 0x000000ff6600720c */ /* 0x000fe20003f05270 */
[----:B------:R3:W-:Y:S06]  /*44c0*/  MEMBAR.ALL.CTA ;  /* 0x0000000000007992 */ /* 0x0007ec0000008000 */
[----:B---3--:R-:W3:Y:S01]  /*44d0*/  FENCE.VIEW.ASYNC.S ;  /* 0x00000000000073c6 */ /* 0x008ee20000000000 */
[----:B------:R-:W-:-:S02]  /*44e0*/  VIADD R106, R106, 0x1 ;  /* 0x000000016a6a7836 */ /* 0x000fc40000000000 */
[----:B------:R-:W-:Y:S02]  /*44f0*/  VIADD R108, R108, 0x1 ;  /* 0x000000016c6c7836 */ /* 0x000fe40000000000 */
[----:B-1----:R-:W-:Y:S01]  /*4500*/  IMAD.U32 R5, RZ, RZ, UR4 ;  /* 0x00000004ff057e24 */ /* 0x002fe2000f8e00ff */
[----:B---3--:R1:W-:Y:S04]  /*4510*/  SYNCS.ARRIVE.TRANS64.ART0 RZ, [R3+URZ+0x90], R0 ;  /* 0x0000900003ff79a7 */ /* 0x0083e800085000ff */
[----:B------:R1:W-:Y:S01]  /*4520*/  @!P0 STS [R120+0x36c00], R5 ;  /* 0x036c000578008388 */ /* 0x0003e20000000800 */
[----:B------:R-:W-:Y:S01]  /*4530*/  BAR.SYNC.DEFER_BLOCKING 0x2, 0x80 ;  /* 0x0082000000007b1d */ /* 0x000fe20000010000 */
[----:B------:R-:W-:-:S13]  /*4540*/  LOP3.LUT P0, RZ, R122, R102, RZ, 0xfc, !PT ;  /* 0x000000667aff7212 */ /* 0x000fda000780fcff */
[----:B------:R-:W-:Y:S05]  /*4550*/  @P0 BRA `(.L_x_62) ;  /* 0x0000000000200947 */ /* 0x000fea0003800000 */
[----:B------:R-:W-:Y:S01]  /*4560*/  IMAD.U32 R87, RZ, RZ, UR7 ;  /* 0x00000007ff577e24 */ /* 0x000fe2000f8e00ff */
[----:B------:R-:W3:Y:S04]  /*4570*/  LDCU.64 UR4, c[0x0][0x740] ;  /* 0x0000e800ff0477ac */ /* 0x000ee80008000a00 */
[----:B-1----:R-:W1:Y:S01]  /*4580*/  LDS.128 R4, [R87+0x36c00] ;  /* 0x036c000057047984 */ /* 0x002e620000000c00 */
[----:B---3--:R-:W-:-:S04]  /*4590*/  LEA R2, P0, R103, UR4, 0x2 ;  /* 0x0000000467027c11 */ /* 0x008fc8000f8010ff */
[----:B------:R-:W-:Y:S02]  /*45a0*/  LEA.HI.X R3, R103, UR5, R86, 0x2, P0 ;  /* 0x0000000567037c11 */ /* 0x000fe400080f1456 */
[----:B-1----:R-:W-:-:S04]  /*45b0*/  FMNMX3 R4, R4, RZ, R5, !PT ;  /* 0x000000ff04047276 */ /* 0x002fc80007800005 */
[----:B------:R-:W-:-:S05]  /*45c0*/  FMNMX3 R7, R4, R6, R7, !PT ;  /* 0x0000000604077276 */ /* 0x000fca0007800007 */
[----:B------:R3:W-:Y:S02]  /*45d0*/  REDG.E.MAX.S32.STRONG.GPU desc[UR22][R2.64], R7 ;  /* 0x000000070200798e */ /* 0x0007e4000d12e316 */
.L_x_62:
[----:B------:R-:W-:Y:S05]  /*45e0*/  BSYNC.RECONVERGENT B0 ;  /* 0x0000000000007941 */ /* 0x000fea0003800200 */
.L_x_61:
[----:B--2---:R-:W-:Y:S02]  /*45f0*/  ISETP.NE.AND P0, PT, R91, 0x1, PT ;  /* 0x000000015b00780c */ /* 0x004fe40003f05270 */
[----:B------:R-:W-:Y:S02]  /*4600*/  ISETP.NE.AND P1, PT, R108, 0x2, PT ;  /* 0x000000026c00780c */ /* 0x000fe40003f25270 */
[----:B------:R-:W-:Y:S02]  /*4610*/  ISETP.NE.AND P2, PT, R106, 0x2, PT ;  /* 0x000000026a00780c */ /* 0x000fe40003f45270 */
[----:B------:R-:W-:Y:S02]  /*4620*/  SEL R4, RZ, 0x1, P1 ;  /* 0x00000001ff047807 */ /* 0x000fe40000800000 */
[----:B---3--:R-:W-:Y:S02]  /*4630*/  SEL R2, RZ, 0x1, P2 ;  /* 0x00000001ff027807 */ /* 0x008fe40001000000 */
[----:B------:R-:W-:-:S02]  /*4640*/  LOP3.LUT R107, R107, R4, RZ, 0x3c, !PT ;  /* 0x000000046b6b7212 */ /* 0x000fc400078e3cff */
[----:B------:R-:W-:Y:S02]  /*4650*/  LOP3.LUT R105, R105, R2, RZ, 0x3c, !PT ;  /* 0x0000000269697212 */ /* 0x000fe400078e3cff */
[----:B------:R-:W-:Y:S02]  /*4660*/  SEL R108, R108, RZ, P1 ;  /* 0x000000ff6c6c7207 */ /* 0x000fe40000800000 */
[----:B------:R-:W-:Y:S01]  /*4670*/  SEL R106, R106, RZ, P2 ;  /* 0x000000ff6a6a7207 */ /* 0x000fe20001000000 */
[----:B------:R-:W-:Y:S06]  /*4680*/  @!P0 BRA `(.L_x_63) ;  /* 0xffffffe400fc8947 */ /* 0x000fec000383ffff */
.L_x_51:
[----:B------:R-:W-:-:S13]  /*4690*/  ISETP.NE.AND P0, PT, R122, RZ, PT ;  /* 0x000000ff7a00720c */ /* 0x000fda0003f05270 */
[----:B------:R-:W-:Y:S05]  /*46a0*/  @P0 BRA `(.L_x_64) ;  /* 0x00000000001c0947 */ /* 0x000fea0003800000 */
[----:B------:R-:W2:Y:S01]  /*46b0*/  S2UR UR4, SR_CgaCtaId ;  /* 0x00000000000479c3 */ /* 0x000ea20000008800 */
[----:B------:R-:W-:Y:S02]  /*46c0*/  ELECT P1, URZ, PT ;  /* 0x0000000000ff782f */ /* 0x000fe40003820000 */
[----:B------:R-:W-:Y:S01]  /*46d0*/  MOV R2, 0x1 ;  /* 0x0000000100027802 */ /* 0x000fe20000000f00 */
[----:B------:R-:W-:-:S04]  /*46e0*/  UMOV UR5, 0x40 ;  /* 0x0000004000057882 */ /* 0x000fc80000000000 */
[----:B------:R-:W-:Y:S01]  /*46f0*/  UVIRTCOUNT.DEALLOC.SMPOOL 0x80 ;  /* 0x000000800000784c */ /* 0x000fe20000000000 */
[----:B--2---:R-:W-:-:S09]  /*4700*/  ULEA UR4, UR4, UR5, 0x18 ;  /* 0x0000000504047291 */ /* 0x004fd2000f8ec0ff */
[----:B------:R2:W-:Y:S03]  /*4710*/  @P1 STS.U8 [UR4], R2 ;  /* 0x00000002ff001988 */ /* 0x0005e60008000004 */
.L_x_64:
[----:B------:R-:W-:Y:S06]  /*4720*/  BAR.SYNC.DEFER_BLOCKING 0x2, 0x80 ;  /* 0x0082000000007b1d */ /* 0x000fec0000010000 */
[----:B------:R-:W-:Y:S05]  /*4730*/  @P0 BRA `(.L_x_65) ;  /* 0x00000000009c0947 */ /* 0x000fea0003800000 */
[----:B------:R-:W4:Y:S01]  /*4740*/  S2UR UR5, SR_CgaCtaId ;  /* 0x00000000000579c3 */ /* 0x000f220000008800 */
[----:B------:R-:W-:Y:S01]  /*4750*/  NOP ;  /* 0x0000000000007918 */ /* 0x000fe20000000000 */
[----:B------:R-:W-:Y:S01]  /*4760*/  UMOV UR4, 0x50 ;  /* 0x0000005000047882 */ /* 0x000fe20000000000 */
[----:B------:R-:W-:Y:S01]  /*4770*/  LOP3.LUT R4, R121, 0xffff, RZ, 0xc0, !PT ;  /* 0x0000ffff79047812 */ /* 0x000fe200078ec0ff */
[----:B-1----:R-:W-:-:S03]  /*4780*/  IMAD.MOV.U32 R3, RZ, RZ, 0xffff ;  /* 0x0000ffffff037424 */ /* 0x002fc600078e00ff */
[----:B------:R-:W-:-:S04]  /*4790*/  SHF.R.U32.HI R4, RZ, 0x5, R4 ;  /* 0x00000005ff047819 */ /* 0x000fc80000011604 */
[----:B------:R-:W-:Y:S01]  /*47a0*/  SHF.L.U32 R3, R3, R4, RZ ;  /* 0x0000000403037219 */ /* 0x000fe200000006ff */
[----:B------:R-:W-:-:S05]  /*47b0*/  VIADD R5, R4, 0x10 ;  /* 0x0000001004057836 */ /* 0x000fca0000000000 */
[----:B------:R-:W-:Y:S01]  /*47c0*/  SHF.L.U32 R0, R0, R5, RZ ;  /* 0x0000000500007219 */ /* 0x000fe200000006ff */
[----:B----4-:R-:W-:-:S03]  /*47d0*/  ULEA UR5, UR5, UR4, 0x18 ;  /* 0x0000000405057291 */ /* 0x010fc6000f8ec0ff */
[----:B------:R-:W-:-:S04]  /*47e0*/  LOP3.LUT R5, R0, R3, RZ, 0xfc, !PT ;  /* 0x0000000300057212 */ /* 0x000fc800078efcff */
[C---:B------:R-:W-:Y:S02]  /*47f0*/  LOP3.LUT R3, R5.reuse, 0xffff, RZ, 0xc0, !PT ;  /* 0x0000ffff05037812 */ /* 0x040fe400078ec0ff */
[----:B--2---:R-:W1:Y:S02]  /*4800*/  LDS R2, [UR5] ;  /* 0x00000005ff027984 */ /* 0x004e640008000800 */
[----:B-1----:R-:W-:-:S04]  /*4810*/  LOP3.LUT R0, R5, 0xffff, R2, 0x80, !PT ;  /* 0x0000ffff05007812 */ /* 0x002fc800078e8002 */
[----:B------:R-:W-:-:S13]  /*4820*/  ISETP.NE.AND P0, PT, R0, R3, PT ;  /* 0x000000030000720c */ /* 0x000fda0003f05270 */
[----:B------:R-:W-:Y:S05]  /*4830*/  @P0 BRA `(.L_x_66) ;  /* 0x0000000000500947 */ /* 0x000fea0003800000 */
[----:B------:R-:W-:Y:S02]  /*4840*/  SHF.R.U32.HI R0, RZ, 0x10, R2 ;  /* 0x00000010ff007819 */ /* 0x000fe40000011602 */
[----:B------:R-:W-:-:S04]  /*4850*/  SHF.R.U32.HI R3, RZ, 0x10, R5 ;  /* 0x00000010ff037819 */ /* 0x000fc80000011605 */
[----:B------:R-:W-:-:S04]  /*4860*/  LOP3.LUT R0, R0, R3, RZ, 0xc0, !PT ;  /* 0x0000000300007212 */ /* 0x000fc800078ec0ff */
[----:B------:R-:W-:-:S13]  /*4870*/  ISETP.NE.AND P0, PT, R0, R3, PT ;  /* 0x000000030000720c */ /* 0x000fda0003f05270 */
[----:B------:R-:W-:Y:S05]  /*4880*/  @P0 BRA `(.L_x_67) ;  /* 0x0000000000300947 */ /* 0x000fea0003800000 */
[----:B------:R-:W-:Y:S01]  /*4890*/  R2UR UR8, R5 ;  /* 0x00000000050872ca */ /* 0x000fe200000e0000 */
[----:B------:R-:W1:Y:S01]  /*48a0*/  S2R R2, SR_LANEID ;  /* 0x0000000000027919 */ /* 0x000e620000000000 */
[----:B------:R-:W-:Y:S02]  /*48b0*/  VOTEU.ANY UR6, UPT, PT ;  /* 0x0000000000067886 */ /* 0x000fe400038e0100 */
[----:B------:R-:W-:-:S09]  /*48c0*/  UFLO.U32 UR6, UR6 ;  /* 0x00000006000672bd */ /* 0x000fd200080e0000 */
[----:B------:R-:W-:-:S06]  /*48d0*/  ULOP3.LUT UR8, URZ, UR8, URZ, 0x33, !UPT ;  /* 0x00000008ff087292 */ /* 0x000fcc000f8e33ff */
[----:B------:R-:W-:-:S04]  /*48e0*/  IMAD.U32 R0, RZ, RZ, UR8 ;  /* 0x00000008ff007e24 */ /* 0x000fc8000f8e00ff */
[----:B------:R-:W2:Y:S02]  /*48f0*/  REDUX UR4, R0 ;  /* 0x00000000000473c4 */ /* 0x000ea40000000000 */
[----:B------:R4:W-:Y:S01]  /*4900*/  UTCATOMSWS.AND URZ, UR8 ;  /* 0x0000000800ff79e3 */ /* 0x0009e20008000000 */
[----:B-1----:R-:W-:Y:S01]  /*4910*/  ISETP.EQ.U32.AND P0, PT, R2, UR6, PT ;  /* 0x0000000602007c0c */ /* 0x002fe2000bf02070 */
[----:B--2---:R-:W-:-:S12]  /*4920*/  IMAD.U32 R2, RZ, RZ, UR4 ;  /* 0x00000004ff027e24 */ /* 0x004fd8000f8e00ff */
[----:B------:R4:W-:Y:S01]  /*4930*/  @P0 ATOMS.AND RZ, [UR5], R2 ;  /* 0x00000002ffff098c */ /* 0x0009e2000a800005 */
[----:B------:R-:W-:Y:S05]  /*4940*/  BRA `(.L_x_68) ;  /* 0x0000000000147947 */ /* 0x000fea0003800000 */
.L_x_67:
[----:B------:R-:W-:Y:S02]  /*4950*/  MOV R2, 0x4970 ;  /* 0x0000497000027802 */ /* 0x000fe40000000f00 */
[----:B---3--:R-:W-:Y:S05]  /*4960*/  CALL.REL.NOINC `($__internal_0_$__cuda_sm10x_tcgen05_guardrail_trap_col_being_dealloced_not_returned_by_alloc) ;  /* 0x0000000400a87944 */ /* 0x008fea0003c00000 */
[----:B------:R-:W-:Y:S05]  /*4970*/  BRA `(.L_x_68) ;  /* 0x0000000000087947 */ /* 0x000fea0003800000 */
.L_x_66:
[----:B------:R-:W-:Y:S02]  /*4980*/  MOV R2, 0x49a0 ;  /* 0x000049a000027802 */ /* 0x000fe40000000f00 */
[----:B---3--:R-:W-:Y:S05]  /*4990*/  CALL.REL.NOINC `($__internal_2_$__cuda_sm10x_tcgen05_guardrail_trap_unallocated_columns_being_dealloced) ;  /* 0x0000000400b47944 */ /* 0x008fea0003c00000 */
.L_x_68:
[----:B------:R-:W-:Y:S01]  /*49a0*/  NOP ;  /* 0x0000000000007918 */ /* 0x000fe20000000000 */
.L_x_65:
[----:B------:R-:W-:-:S04]  /*49b0*/  DEPBAR.LE SB0, 0x0 ;  /* 0x000080000000791a */ /* 0x000fc80000000000 */
[----:B------:R-:W-:-:S04]  /*49c0*/  DEPBAR.LE SB0, 0x0 ;  /* 0x000080000000791a */ /* 0x000fc80000000000 */
[----:B----4-:R-:W-:Y:S05]  /*49d0*/  EXIT ;  /* 0x000000000000794d */ /* 0x010fea0003800000 */
.L_x_21:
[----:B------:R-:W-:-:S07]  /*49e0*/  MOV R20, R21 ;  /* 0x0000001500147202 */ /* 0x000fce0000000f00 */
.L_x_69:
[----:B----4-:R4:W3:Y:S02]  /*49f0*/  SYNCS.PHASECHK.TRANS64.TRYWAIT P0, [R14+URZ+0x90], R21 ;  /* 0x000090150e0075a7 */ /* 0x0108e400080011ff */
[----:B---3--:R-:W-:Y:S05]  /*4a00*/  @!P0 NANOSLEEP.SYNCS 0x989680 ;  /* 0x009896800000895d */ /* 0x008fea0003900000 */
[----:B------:R-:W3:Y:S02]  /*4a10*/  @!P0 SYNCS.PHASECHK.TRANS64 P0, [R14+URZ+0x90], R21 ;  /* 0x000090150e0085a7 */ /* 0x000ee400080010ff */
[----:B---3--:R-:W-:Y:S05]  /*4a20*/  @!P0 BRA `(.L_x_69) ;  /* 0xfffffffc00f08947 */ /* 0x008fea000383ffff */
[----:B------:R-:W-:Y:S05]  /*4a30*/  BRA `(.L_x_70) ;  /* 0xffffffc400387947 */ /* 0x000fea000383ffff */
.L_x_23:
[----:B------:R-:W-:-:S07]  /*4a40*/  MOV R7, R6 ;  /* 0x0000000600077202 */ /* 0x000fce0000000f00 */
.L_x_71:
[----:B--2---:R2:W3:Y:S02]  /*4a50*/  SYNCS.PHASECHK.TRANS64.TRYWAIT P0, [R2+URZ+0x90], R7 ;  /* 0x00009007020075a7 */ /* 0x0044e400080011ff */
[----:B---3--:R-:W-:Y:S05]  /*4a60*/  @!P0 NANOSLEEP.SYNCS 0x989680 ;  /* 0x009896800000895d */ /* 0x008fea0003900000 */
[----:B------:R-:W3:Y:S02]  /*4a70*/  @!P0 SYNCS.PHASECHK.TRANS64 P0, [R2+URZ+0x90], R7 ;  /* 0x00009007020085a7 */ /* 0x000ee400080010ff */
[----:B---3--:R-:W-:Y:S05]  /*4a80*/  @!P0 BRA `(.L_x_71) ;  /* 0xfffffffc00f08947 */ /* 0x008fea000383ffff */
[----:B------:R-:W-:Y:S05]  /*4a90*/  BRA `(.L_x_72) ;  /* 0xffffffc400e47947 */ /* 0x000fea000383ffff */
.L_x_24:
[----:B------:R-:W-:-:S07]  /*4aa0*/  MOV R9, R8 ;  /* 0x0000000800097202 */ /* 0x000fce0000000f00 */
.L_x_73:
[----:B--2---:R2:W3:Y:S02]  /*4ab0*/  SYNCS.PHASECHK.TRANS64.TRYWAIT P0, [R3+URZ+0x90], R9 ;  /* 0x00009009030075a7 */ /* 0x0044e400080011ff */
[----:B---3--:R-:W-:Y:S05]  /*4ac0*/  @!P0 NANOSLEEP.SYNCS 0x989680 ;  /* 0x009896800000895d */ /* 0x008fea0003900000 */
[----:B------:R-:W3:Y:S02]  /*4ad0*/  @!P0 SYNCS.PHASECHK.TRANS64 P0, [R3+URZ+0x90], R9 ;  /* 0x00009009030085a7 */ /* 0x000ee400080010ff */
[----:B---3--:R-:W-:Y:S05]  /*4ae0*/  @!P0 BRA `(.L_x_73) ;  /* 0xfffffffc00f08947 */ /* 0x008fea000383ffff */
[----:B------:R-:W-:Y:S05]  /*4af0*/  BRA `(.L_x_16) ;  /* 0xffffffc800187947 */ /* 0x000fea000383ffff */
.L_x_26:
[----:B------:R-:W-:-:S07]  /*4b00*/  MOV R0, UR32 ;  /* 0x0000002000007c02 */ /* 0x000fce0008000f00 */
.L_x_74:
[----:B---3--:R3:W4:Y:S02]  /*4b10*/  SYNCS.PHASECHK.TRANS64.TRYWAIT P0, [R0+URZ+0x80], RZ ;  /* 0x000080ff000075a7 */ /* 0x00872400080011ff */
[----:B----4-:R-:W-:Y:S05]  /*4b20*/  @!P0 NANOSLEEP.SYNCS 0x989680 ;  /* 0x009896800000895d */ /* 0x010fea0003900000 */
[----:B------:R-:W4:Y:S02]  /*4b30*/  @!P0 SYNCS.PHASECHK.TRANS64 P0, [R0+URZ+0x80], RZ ;  /* 0x000080ff000085a7 */ /* 0x000f2400080010ff */
[----:B----4-:R-:W-:Y:S05]  /*4b40*/  @!P0 BRA `(.L_x_74) ;  /* 0xfffffffc00f08947 */ /* 0x010fea000383ffff */
[----:B------:R-:W-:Y:S05]  /*4b50*/  BRA `(.L_x_75) ;  /* 0xffffffc800187947 */ /* 0x000fea000383ffff */
.L_x_29:
[----:B------:R-:W-:Y:S02]  /*4b60*/  MOV R6, UR17 ;  /* 0x0000001100067c02 */ /* 0x000fe40008000f00 */
[----:B------:R-:W-:Y:S02]  /*4b70*/  MOV R7, UR17 ;  /* 0x0000001100077c02 */ /* 0x000fe40008000f00 */
[----:B------:R-:W-:-:S07]  /*4b80*/  MOV R3, UR5 ;  /* 0x0000000500037c02 */ /* 0x000fce0008000f00 */
.L_x_76:
[----:B--2---:R2:W3:Y:S02]  /*4b90*/  SYNCS.PHASECHK.TRANS64.TRYWAIT P0, [R3+URZ+0x30], R7 ;  /* 0x00003007030075a7 */ /* 0x0044e400080011ff */
[----:B---3--:R-:W-:Y:S05]  /*4ba0*/  @!P0 NANOSLEEP.SYNCS 0x989680 ;  /* 0x009896800000895d */ /* 0x008fea0003900000 */
[----:B------:R-:W3:Y:S02]  /*4bb0*/  @!P0 SYNCS.PHASECHK.TRANS64 P0, [R3+URZ+0x30], R7 ;  /* 0x00003007030085a7 */ /* 0x000ee400080010ff */
[----:B---3--:R-:W-:Y:S05]  /*4bc0*/  @!P0 BRA `(.L_x_76) ;  /* 0xfffffffc00f08947 */ /* 0x008fea000383ffff */
[----:B------:R-:W-:Y:S05]  /*4bd0*/  BRA `(.L_x_28) ;  /* 0xffffffc800dc7947 */ /* 0x000fea000383ffff */
.L_x_31:
[----:B------:R-:W-:-:S07]  /*4be0*/  MOV R5, R4 ;  /* 0x0000000400057202 */ /* 0x000fce0000000f00 */
.L_x_77:
[----:B--2---:R2:W4:Y:S02]  /*4bf0*/  SYNCS.PHASECHK.TRANS64.TRYWAIT P0, [R3+URZ+0x80], R5 ;  /* 0x00008005030075a7 */ /* 0x00452400080011ff */
[----:B----4-:R-:W-:Y:S05]  /*4c00*/  @!P0 NANOSLEEP.SYNCS 0x989680 ;  /* 0x009896800000895d */ /* 0x010fea0003900000 */
[----:B------:R-:W4:Y:S02]  /*4c10*/  @!P0 SYNCS.PHASECHK.TRANS64 P0, [R3+URZ+0x80], R5 ;  /* 0x00008005030085a7 */ /* 0x000f2400080010ff */
[----:B----4-:R-:W-:Y:S05]  /*4c20*/  @!P0 BRA `(.L_x_77) ;  /* 0xfffffffc00f08947 */ /* 0x010fea000383ffff */
[----:B------:R-:W-:Y:S05]  /*4c30*/  BRA `(.L_x_78) ;  /* 0xffffffcc00307947 */ /* 0x000fea000383ffff */
.L_x_33:
[----:B------:R-:W-:Y:S02]  /*4c40*/  MOV R2, UR4 ;  /* 0x0000000400027c02 */ /* 0x000fe40008000f00 */
[----:B--2---:R-:W-:Y:S02]  /*4c50*/  MOV R3, UR4 ;  /* 0x0000000400037c02 */ /* 0x004fe40008000f00 */
[----:B------:R-:W-:-:S07]  /*4c60*/  MOV R0, UR5 ;  /* 0x0000000500007c02 */ /* 0x000fce0008000f00 */
.L_x_79:
[----:B--2---:R2:W4:Y:S02]  /*4c70*/  SYNCS.PHASECHK.TRANS64.TRYWAIT P0, [R0+URZ+0x30], R3 ;  /* 0x00003003000075a7 */ /* 0x00452400080011ff */
[----:B----4-:R-:W-:Y:S05]  /*4c80*/  @!P0 NANOSLEEP.SYNCS 0x989680 ;  /* 0x009896800000895d */ /* 0x010fea0003900000 */
[----:B------:R-:W4:Y:S02]  /*4c90*/  @!P0 SYNCS.PHASECHK.TRANS64 P0, [R0+URZ+0x30], R3 ;  /* 0x00003003000085a7 */ /* 0x000f2400080010ff */
[----:B----4-:R-:W-:Y:S05]  /*4ca0*/  @!P0 BRA `(.L_x_79) ;  /* 0xfffffffc00f08947 */ /* 0x010fea000383ffff */
[----:B------:R-:W-:Y:S05]  /*4cb0*/  BRA `(.L_x_80) ;  /* 0xffffffcc00b07947 */ /* 0x000fea000383ffff */
.L_x_35:
[----:B----4-:R-:W-:-:S07]  /*4cc0*/  MOV R0, UR12 ;  /* 0x0000000c00007c02 */ /* 0x010fce0008000f00 */
.L_x_81:
[----:B--2---:R2:W4:Y:S02]  /*4cd0*/  SYNCS.PHASECHK.TRANS64.TRYWAIT P0, [R0+URZ+0x80], RZ ;  /* 0x000080ff000075a7 */ /* 0x00452400080011ff */
[----:B----4-:R-:W-:Y:S05]  /*4ce0*/  @!P0 NANOSLEEP.SYNCS 0x989680 ;  /* 0x009896800000895d */ /* 0x010fea0003900000 */
[----:B------:R-:W4:Y:S02]  /*4cf0*/  @!P0 SYNCS.PHASECHK.TRANS64 P0, [R0+URZ+0x80], RZ ;  /* 0x000080ff000085a7 */ /* 0x000f2400080010ff */
[----:B----4-:R-:W-:Y:S05]  /*4d00*/  @!P0 BRA `(.L_x_81) ;  /* 0xfffffffc00f08947 */ /* 0x010fea000383ffff */
[----:B------:R-:W-:Y:S05]  /*4d10*/  BRA `(.L_x_82) ;  /* 0xffffffcc00c87947 */ /* 0x000fea000383ffff */
.L_x_38:
[----:B------:R-:W-:Y:S02]  /*4d20*/  MOV R2, UR18 ;  /* 0x0000001200027c02 */ /* 0x000fe40008000f00 */
[-C--:B------:R-:W-:Y:S02]  /*4d30*/  MOV R8, R3.reuse ;  /* 0x0000000300087202 */ /* 0x080fe40000000f00 */
[----:B------:R-:W-:-:S07]  /*4d40*/  MOV R9, R3 ;  /* 0x0000000300097202 */ /* 0x000fce0000000f00 */
.L_x_83:
[----:B--2---:R2:W4:Y:S02]  /*4d50*/  SYNCS.PHASECHK.TRANS64.TRYWAIT P0, [R2+URZ+0x70], R9 ;  /* 0x00007009020075a7 */ /* 0x00452400080011ff */
[----:B----4-:R-:W-:Y:S05]  /*4d60*/  @!P0 NANOSLEEP.SYNCS 0x989680 ;  /* 0x009896800000895d */ /* 0x010fea0003900000 */
[----:B------:R-:W4:Y:S02]  /*4d70*/  @!P0 SYNCS.PHASECHK.TRANS64 P0, [R2+URZ+0x70], R9 ;  /* 0x00007009020085a7 */ /* 0x000f2400080010ff */
[----:B----4-:R-:W-:Y:S05]  /*4d80*/  @!P0 BRA `(.L_x_83) ;  /* 0xfffffffc00f08947 */ /* 0x010fea000383ffff */
[----:B------:R-:W-:Y:S05]  /*4d90*/  BRA `(.L_x_37) ;  /* 0xffffffd000f47947 */ /* 0x000fea000383ffff */
.L_x_40:
[----:B------:R-:W-:Y:S02]  /*4da0*/  MOV R8, UR25 ;  /* 0x0000001900087c02 */ /* 0x000fe40008000f00 */
[----:B------:R-:W-:Y:S02]  /*4db0*/  MOV R9, UR25 ;  /* 0x0000001900097c02 */ /* 0x000fe40008000f00 */
[----:B------:R-:W-:Y:S07]  /*4dc0*/  MOV R2, UR13 ;  /* 0x0000000d00027c02 */ /* 0x000fee0008000f00 */
.L_x_84:
[----:B--2---:R2:W4:Y:S02]  /*4dd0*/  SYNCS.PHASECHK.TRANS64.TRYWAIT P1, [R2+URZ], R9 ;  /* 0x00000009020075a7 */ /* 0x00452400080211ff */
[----:B----4-:R-:W-:Y:S05]  /*4de0*/  @!P1 NANOSLEEP.SYNCS 0x989680 ;  /* 0x009896800000995d */ /* 0x010fea0003900000 */
[----:B------:R-:W4:Y:S02]  /*4df0*/  @!P1 SYNCS.PHASECHK.TRANS64 P1, [R2+URZ], R9 ;  /* 0x00000009020095a7 */ /* 0x000f2400080210ff */
[----:B----4-:R-:W-:Y:S05]  /*4e00*/  @!P1 BRA `(.L_x_84) ;  /* 0xfffffffc00f09947 */ /* 0x010fea000383ffff */
[----:B------:R-:W-:Y:S05]  /*4e10*/  BRA `(.L_x_39) ;  /* 0xffffffd4005c7947 */ /* 0x000fea000383ffff */
.L_x_42:
[-C--:B------:R-:W-:Y:S02]  /*4e20*/  MOV R8, R2.reuse ;  /* 0x0000000200087202 */ /* 0x080fe40000000f00 */
[----:B------:R-:W-:-:S07]  /*4e30*/  MOV R9, R2 ;  /* 0x0000000200097202 */ /* 0x000fce0000000f00 */
.L_x_85:
[----:B----4-:R4:W3:Y:S02]  /*4e40*/  SYNCS.PHASECHK.TRANS64.TRYWAIT P0, [R3+URZ+0x80], R9 ;  /* 0x00008009030075a7 */ /* 0x0108e400080011ff */
[----:B---3--:R-:W-:Y:S05]  /*4e50*/  @!P0 NANOSLEEP.SYNCS 0x989680 ;  /* 0x009896800000895d */ /* 0x008fea0003900000 */
[----:B------:R-:W3:Y:S02]  /*4e60*/  @!P0 SYNCS.PHASECHK.TRANS64 P0, [R3+URZ+0x80], R9 ;  /* 0x00008009030085a7 */ /* 0x000ee400080010ff */
[----:B---3--:R-:W-:Y:S05]  /*4e70*/  @!P0 BRA `(.L_x_85) ;  /* 0xfffffffc00f08947 */ /* 0x008fea000383ffff */
[----:B------:R-:W-:Y:S05]  /*4e80*/  BRA `(.L_x_86) ;  /* 0xffffffd400d47947 */ /* 0x000fea000383ffff */
.L_x_44:
[----:B------:R-:W-:-:S07]  /*4e90*/  MOV R5, R4 ;  /* 0x0000000400057202 */ /* 0x000fce0000000f00 */
.L_x_87:
[----:B--2---:R2:W4:Y:S02]  /*4ea0*/  SYNCS.PHASECHK.TRANS64.TRYWAIT P0, [R2+URZ+0x70], R5 ;  /* 0x00007005020075a7 */ /* 0x00452400080011ff */
[----:B----4-:R-:W-:Y:S05]  /*4eb0*/  @!P0 NANOSLEEP.SYNCS 0x989680 ;  /* 0x009896800000895d */ /* 0x010fea0003900000 */
[----:B------:R-:W4:Y:S02]  /*4ec0*/  @!P0 SYNCS.PHASECHK.TRANS64 P0, [R2+URZ+0x70], R5 ;  /* 0x00007005020085a7 */ /* 0x000f2400080010ff */
[----:B----4-:R-:W-:Y:S05]  /*4ed0*/  @!P0 BRA `(.L_x_87) ;  /* 0xfffffffc00f08947 */ /* 0x010fea000383ffff */
[----:B------:R-:W-:Y:S05]  /*4ee0*/  BRA `(.L_x_34) ;  /* 0xffffffd8001c7947 */ /* 0x000fea000383ffff */
.L_x_50:
[----:B-1----:R1:W2:Y:S02]  /*4ef0*/  SYNCS.PHASECHK.TRANS64.TRYWAIT P0, [R87+URZ+0x80], RZ ;  /* 0x000080ff570075a7 */ /* 0x0022a400080011ff */
[----:B--2---:R-:W-:Y:S05]  /*4f00*/  @!P0 NANOSLEEP.SYNCS 0x989680 ;  /* 0x009896800000895d */ /* 0x004fea0003900000 */
[----:B------:R-:W2:Y:S02]  /*4f10*/  @!P0 SYNCS.PHASECHK.TRANS64 P0, [R87+URZ+0x80], RZ ;  /* 0x000080ff570085a7 */ /* 0x000ea400080010ff */
[----:B--2---:R-:W-:Y:S05]  /*4f20*/  @!P0 BRA `(.L_x_50) ;  /* 0xfffffffc00f08947 */ /* 0x004fea000383ffff */
[----:B------:R-:W-:Y:S05]  /*4f30*/  BRA `(.L_x_88) ;  /* 0xffffffd800f07947 */ /* 0x000fea000383ffff */
.L_x_52:
[----:B------:R-:W-:-:S07]  /*4f40*/  MOV R2, R3 ;  /* 0x0000000300027202 */ /* 0x000fce0000000f00 */
.L_x_89:
[----:B-1----:R1:W2:Y:S02]  /*4f50*/  SYNCS.PHASECHK.TRANS64.TRYWAIT P1, [R124+URZ+0x60], R3 ;  /* 0x000060037c0075a7 */ /* 0x0022a400080211ff */
[----:B--2---:R-:W-:Y:S05]  /*4f60*/  @!P1 NANOSLEEP.SYNCS 0x989680 ;  /* 0x009896800000995d */ /* 0x004fea0003900000 */
[----:B------:R-:W2:Y:S02]  /*4f70*/  @!P1 SYNCS.PHASECHK.TRANS64 P1, [R124+URZ+0x60], R3 ;  /* 0x000060037c0095a7 */ /* 0x000ea400080210ff */
[----:B--2---:R-:W-:Y:S05]  /*4f80*/  @!P1 BRA `(.L_x_89) ;  /* 0xfffffffc00f09947 */ /* 0x004fea000383ffff */
[----:B------:R-:W-:Y:S05]  /*4f90*/  BRA `(.L_x_90) ;  /* 0xffffffdc00f07947 */ /* 0x000fea000383ffff */
.L_x_60:
[-C--:B------:R-:W-:Y:S02]  /*4fa0*/  MOV R4, R2.reuse ;  /* 0x0000000200047202 */ /* 0x080fe40000000f00 */
[----:B------:R-:W-:-:S07]  /*4fb0*/  MOV R5, R2 ;  /* 0x0000000200057202 */ /* 0x000fce0000000f00 */
.L_x_91:
[----:B-1----:R1:W2:Y:S02]  /*4fc0*/  SYNCS.PHASECHK.TRANS64.TRYWAIT P0, [R3+URZ+0x80], R5 ;  /* 0x00008005030075a7 */ /* 0x0022a400080011ff */
[----:B--2---:R-:W-:Y:S05]  /*4fd0*/  @!P0 NANOSLEEP.SYNCS 0x989680 ;  /* 0x009896800000895d */ /* 0x004fea0003900000 */
[----:B------:R-:W2:Y:S02]  /*4fe0*/  @!P0 SYNCS.PHASECHK.TRANS64 P0, [R3+URZ+0x80], R5 ;  /* 0x00008005030085a7 */ /* 0x000ea400080010ff */
[----:B--2---:R-:W-:Y:S05]  /*4ff0*/  @!P0 BRA `(.L_x_91) ;  /* 0xfffffffc00f08947 */ /* 0x004fea000383ffff */
[----:B------:R-:W-:Y:S05]  /*5000*/  BRA `(.L_x_92) ;  /* 0xfffffff400187947 */ /* 0x000fea000383ffff */
        .weak           $__internal_0_$__cuda_sm10x_tcgen05_guardrail_trap_col_being_dealloced_not_returned_by_alloc
        .type           $__internal_0_$__cuda_sm10x_tcgen05_guardrail_trap_col_being_dealloced_not_returned_by_alloc,@function
        .size           $__internal_0_$__cuda_sm10x_tcgen05_guardrail_trap_col_being_dealloced_not_returned_by_alloc,($__internal_1_$__cuda_sm10x_tcgen05_guardrail_trap_phase_invalid_during_alloc - $__internal_0_$__cuda_sm10x_tcgen05_guardrail_trap_col_being_dealloced_not_returned_by_alloc)
$__internal_0_$__cuda_sm10x_tcgen05_guardrail_trap_col_being_dealloced_not_returned_by_alloc:
[----:B------:R-:W-:Y:S05]  /*5010*/  BPT.TRAP 0x1 ;  /* 0x000000040000795c */ /* 0x000fea0000300000 */
[----:B------:R-:W-:-:S04]  /*5020*/  HFMA2 R3, -RZ, RZ, 0, 0 ;  /* 0x00000000ff037431 */ /* 0x000fc800000001ff */
[----:B------:R-:W-:Y:S05]  /*5030*/  RET.REL.NODEC R2 `(kernel_cutlass_kernel_cudnngrouped_gemmgrouped_gemm_swiglugrouped_gemm_swiglu_quantBlockScaledContiguousGroupedGemmKernel_object_at__TiledMMA_ThrLayoutVMNK11110000_PermutationMNK____MMAAt_0) ;  /* 0xffffffac02f07950 */ /* 0x000fea0003c3ffff */
        .weak           $__internal_1_$__cuda_sm10x_tcgen05_guardrail_trap_phase_invalid_during_alloc
        .type           $__internal_1_$__cuda_sm10x_tcgen05_guardrail_trap_phase_invalid_during_alloc,@function
        .size           $__internal_1_$__cuda_sm10x_tcgen05_guardrail_trap_phase_invalid_during_alloc,($__internal_2_$__cuda_sm10x_tcgen05_guardrail_trap_unallocated_columns_being_dealloced - $__internal_1_$__cuda_sm10x_tcgen05_guardrail_trap_phase_invalid_during_alloc)
$__internal_1_$__cuda_sm10x_tcgen05_guardrail_trap_phase_invalid_during_alloc:
[----:B------:R-:W-:Y:S05]  /*5040*/  BPT.TRAP 0x1 ;  /* 0x000000040000795c */ /* 0x000fea0000300000 */
[----:B------:R-:W-:-:S04]  /*5050*/  MOV R3, 0x0 ;  /* 0x0000000000037802 */ /* 0x000fc80000000f00 */
[----:B------:R-:W-:Y:S05]  /*5060*/  RET.REL.NODEC R2 `(kernel_cutlass_kernel_cudnngrouped_gemmgrouped_gemm_swiglugrouped_gemm_swiglu_quantBlockScaledContiguousGroupedGemmKernel_object_at__TiledMMA_ThrLayoutVMNK11110000_PermutationMNK____MMAAt_0) ;  /* 0xffffffac02e47950 */ /* 0x000fea0003c3ffff */
        .weak           $__internal_2_$__cuda_sm10x_tcgen05_guardrail_trap_unallocated_columns_being_dealloced
        .type           $__internal_2_$__cuda_sm10x_tcgen05_guardrail_trap_unallocated_columns_being_dealloced,@function
        .size           $__internal_2_$__cuda_sm10x_tcgen05_guardrail_trap_unallocated_columns_being_dealloced,(.L_x_96 - $__internal_2_$__cuda_sm10x_tcgen05_guardrail_trap_unallocated_columns_being_dealloced)
$__internal_2_$__cuda_sm10x_tcgen05_guardrail_trap_unallocated_columns_being_dealloced:
[----:B------:R-:W-:Y:S05]  /*5070*/  BPT.TRAP 0x1 ;  /* 0x000000040000795c */ /* 0x000fea0000300000 */
[----:B------:R-:W-:-:S04]  /*5080*/  HFMA2 R3, -RZ, RZ, 0, 0 ;  /* 0x00000000ff037431 */ /* 0x000fc800000001ff */
[----:B------:R-:W-:Y:S05]  /*5090*/  RET.REL.NODEC R2 `(kernel_cutlass_kernel_cudnngrouped_gemmgrouped_gemm_swiglugrouped_gemm_swiglu_quantBlockScaledContiguousGroupedGemmKernel_object_at__TiledMMA_ThrLayoutVMNK11110000_PermutationMNK____MMAAt_0) ;  /* 0xffffffac02d87950 */ /* 0x000fea0003c3ffff */
.L_x_93:
[----:B------:R-:W-:-:S00]  /*50a0*/  BRA `(.L_x_93) ;  /* 0xfffffffc00fc7947 */ /* 0x000fc0000383ffff */
[----:B------:R-:W-:-:S00]  /*50b0*/  NOP ;  /* 0x0000000000007918 */ /* 0x000fc00000000000 */
        /* <DEDUP_REMOVED lines=12> */
.L_x_96:


//--------------------- .nv.shared.kernel_cutlass_kernel_cudnngrouped_gemmgrouped_gemm_swiglugrouped_gemm_swiglu_quantBlockScaledContiguousGroupedGemmKernel_object_at__TiledMMA_ThrLayoutVMNK11110000_PermutationMNK____MMAAt_0 --------------------------
	.section	.nv.shared.kernel_cutlass_kernel_cudnngrouped_gemmgrouped_gemm_swiglugrouped_gemm_swiglu_quantBlockScaledContiguousGroupedGemmKernel_object_at__TiledMMA_ThrLayoutVMNK11110000_PermutationMNK____MMAAt_0,"aw",@nobits
	.sectionflags	@""
	.align	1024
	.zero		1024


//--------------------- .nv.shared.reserved.0     --------------------------
	.section	.nv.shared.reserved.0,"aw",@nobits
	.align	8
	.weak		__nv_reservedSMEM_offset_0_alias
	.size		__nv_reservedSMEM_offset_0_alias, 0, 64
	.other		__nv_reservedSMEM_offset_0_alias,@"STO_CUDA_RESERVED_SHARED STV_DEFAULT"
__nv_reservedSMEM_offset_0_alias:
	.zero		0
.nv.shared.reserved.0:
	.zero		64
	.weak		__nv_reservedSMEM_allocation_phase
	.type		__nv_reservedSMEM_allocation_phase,@object
	.size		__nv_reservedSMEM_allocation_phase,(.L_0 - __nv_reservedSMEM_allocation_phase)
__nv_reservedSMEM_allocation_phase:
	.zero		1
.L_0:
	.zero		7
	.weak		__nv_reservedSMEM_devtool_atexit_pc
	.type		__nv_reservedSMEM_devtool_atexit_pc,@object
	.size		__nv_reservedSMEM_devtool_atexit_pc,(__nv_reservedSMEM_allocation_mask - __nv_reservedSMEM_devtool_atexit_pc)
__nv_reservedSMEM_devtool_atexit_pc:
	.zero		8
	.weak		__nv_reservedSMEM_allocation_mask
	.type		__nv_reservedSMEM_allocation_mask,@object
	.size		__nv_reservedSMEM_allocation_mask,(.L_2 - __nv_reservedSMEM_allocation_mask)
__nv_reservedSMEM_allocation_mask:
	.zero		4
.L_2:


//--------------------- .nv.constant0.kernel_cutlass_kernel_cudnngrouped_gemmgrouped_gemm_swiglugrouped_gemm_swiglu_quantBlockScaledContiguousGroupedGemmKernel_object_at__TiledMMA_ThrLayoutVMNK11110000_PermutationMNK____MMAAt_0 --------------------------
	.section	.nv.constant0.kernel_cutlass_kernel_cudnngrouped_gemmgrouped_gemm_swiglugrouped_gemm_swiglu_quantBlockScaledContiguousGroupedGemmKernel_object_at__TiledMMA_ThrLayoutVMNK11110000_PermutationMNK____MMAAt_0,"a",@progbits
	.sectionflags	@""
	.align	4
.nv.constant0.kernel_cutlass_kernel_cudnngrouped_gemmgrouped_gemm_swiglugrouped_gemm_swiglu_quantBlockScaledContiguousGroupedGemmKernel_object_at__TiledMMA_ThrLayoutVMNK11110000_PermutationMNK____MMAAt_0:
	.zero		1924


//--------------------- SYMBOLS --------------------------

	.type		.nv.reservedSmem.offset0,@object
	.size		.nv.reservedSmem.offset0,0x4
	.type		.nv.reservedSmem.cap,@object
	.size		.nv.reservedSmem.cap,0x4
